// auto-generated by cutlass_sweep.gemm — config: {"arch": "sm_90", "cluster_m": 1, "cluster_n": 2, "dtype": "fp16", "dtype_b": "fp16", "layout": "tn", "stages": 5, "tile_k": 64, "tile_m": 128, "tile_n": 128}
#include "cutlass/cutlass.h"
#include "cutlass/gemm/collective/collective_builder.hpp"
#include "cutlass/gemm/device/gemm_universal_adapter.h"
#include "cutlass/gemm/kernel/gemm_universal.hpp"
#include "cutlass/epilogue/collective/collective_builder.hpp"

using ElemA = cutlass::half_t;
using ElemB = cutlass::half_t;
using ElemCD = cutlass::half_t;
using Acc  = float;
using TileShape    = cute::Shape<cute::_128, cute::_128, cute::_64>;
using ClusterShape = cute::Shape<cute::_1, cute::_2, cute::_1>;

using CollectiveEpilogue = typename cutlass::epilogue::collective::CollectiveBuilder<
    cutlass::arch::Sm90, cutlass::arch::OpClassTensorOp,
    TileShape, ClusterShape,
    cutlass::epilogue::collective::EpilogueTileAuto,
    Acc, Acc,
    ElemCD, cutlass::layout::RowMajor, 128 / cutlass::sizeof_bits<ElemCD>::value,
    ElemCD, cutlass::layout::RowMajor, 128 / cutlass::sizeof_bits<ElemCD>::value,
    cutlass::epilogue::collective::EpilogueScheduleAuto
  >::CollectiveOp;

using CollectiveMainloop = typename cutlass::gemm::collective::CollectiveBuilder<
    cutlass::arch::Sm90, cutlass::arch::OpClassTensorOp,
    ElemA, cutlass::layout::ColumnMajor, 128 / cutlass::sizeof_bits<ElemA>::value,
    ElemB, cutlass::layout::RowMajor, 128 / cutlass::sizeof_bits<ElemB>::value,
    Acc,
    TileShape, ClusterShape,
    cutlass::gemm::collective::StageCount<5>,
    cutlass::gemm::collective::KernelScheduleAuto
  >::CollectiveOp;

using GemmKernel = cutlass::gemm::kernel::GemmUniversal<
    cute::Shape<int,int,int,int>,
    CollectiveMainloop,
    CollectiveEpilogue
>;
using Gemm = cutlass::gemm::device::GemmUniversalAdapter<GemmKernel>;

// Force the device kernel symbol into the cubin without needing a host main.
auto* _anchor = &cutlass::device_kernel<GemmKernel>;


// ===== COMPILED SASS (sm_90a) =====

	.target	sm_90a

	.elftype	@"ET_EXEC"


//--------------------- .note.nv.tkinfo           --------------------------
	.section	.note.nv.tkinfo,"",@"SHT_NOTE"
	.sectionflags	@"SHF_NOTE_NV_TKINFO"
	.tkinfo
        /*0018*/ 	.word	0x00000002
        /*0030*/ 	.string	""
        /*0030*/ 	.string	"ptxas"
        /*0030*/ 	.string	"Cuda compilation tools, release 13.0, V13.0.88"
        /*0030*/ 	.string	"Build cuda_13.0.r13.0/compiler.36424714_0"
        /*0030*/ 	.string	"-arch sm_90a -m 64 "



//--------------------- .note.nv.cuinfo           --------------------------
	.section	.note.nv.cuinfo,"",@"SHT_NOTE"
	.sectionflags	@"SHF_NOTE_NV_CUINFO"
        /*0018*/ 	.short	0x0002
        /*001a*/ 	.short	0x005a
        /*001c*/ 	.short	0x0082
	.zero		2


//--------------------- .nv.info                  --------------------------
	.section	.nv.info,"",@"SHT_CUDA_INFO"
	.align	4


	//----- nvinfo : EIATTR_REGCOUNT
	.align		4
        /*0000*/ 	.byte	0x04, 0x2f
        /*0002*/ 	.short	(.L_15 - .L_14)
	.align		4
.L_14:
        /*0004*/ 	.word	index@(_ZN7cutlass13device_kernelINS_4gemm6kernel13GemmUniversalIN4cute5tupleIJiiiiEEENS1_10collective13CollectiveMmaINS1_34MainloopSm90TmaGmmaWarpSpecializedILi5ENS5_IJNS4_1CILi1EEENSA_ILi2EEESB_EEENS1_35KernelTmaWarpSpecializedCooperativeEEENS5_IJNSA_ILi128EEESG_NSA_ILi64EEEEEENS_6half_tENS5_IJSB_llEEESJ_SK_NS4_8TiledMMAINS4_8MMA_AtomIJNS4_4SM904GMMA26MMA_64x128x16_F32F16F16_SSILNSO_5MajorE1ELSQ_1ELNSO_7ScaleInE1ELSR_1EEEEEENS4_6LayoutINS5_IJSC_SB_SB_EEENS5_IJSB_NSA_ILi0EEESW_EEEEENS5_IJNS4_10UnderscoreESZ_SZ_EEEEENS4_23SM90_TMA_LOAD_MULTICASTENS4_14ComposedLayoutINS4_7SwizzleILi3ELi4ELi3EEENS4_18smem_ptr_flag_bitsILi16EEENSU_INS5_IJSH_NSA_ILi8EEEEEENS5_IJSB_SH_EEEEEEEvNS4_8identityENS4_13SM90_TMA_LOADES1C_vS1D_EENS_8epilogue10collective6detail29Sm90TmaWarpSpecializedAdapterINS1H_15DefaultEpilogueISJ_NS5_IJlSB_lEEES1L_NS1G_6thread17LinearCombinationISJ_Li1EffLNS1M_9ScaleType4KindE0ELNS_15FloatRoundStyleE2ESJ_EENS1_15EpilogueDefaultEEEEEvvEEEEvNT_6ParamsE)
        /*0008*/ 	.word	0x000000a8


	//----- nvinfo : EIATTR_FRAME_SIZE
	.align		4
.L_15:
        /*000c*/ 	.byte	0x04, 0x11
        /*000e*/ 	.short	(.L_17 - .L_16)
	.align		4
.L_16:
        /*0010*/ 	.word	index@(_ZN7cutlass13device_kernelINS_4gemm6kernel13GemmUniversalIN4cute5tupleIJiiiiEEENS1_10collective13CollectiveMmaINS1_34MainloopSm90TmaGmmaWarpSpecializedILi5ENS5_IJNS4_1CILi1EEENSA_ILi2EEESB_EEENS1_35KernelTmaWarpSpecializedCooperativeEEENS5_IJNSA_ILi128EEESG_NSA_ILi64EEEEEENS_6half_tENS5_IJSB_llEEESJ_SK_NS4_8TiledMMAINS4_8MMA_AtomIJNS4_4SM904GMMA26MMA_64x128x16_F32F16F16_SSILNSO_5MajorE1ELSQ_1ELNSO_7ScaleInE1ELSR_1EEEEEENS4_6LayoutINS5_IJSC_SB_SB_EEENS5_IJSB_NSA_ILi0EEESW_EEEEENS5_IJNS4_10UnderscoreESZ_SZ_EEEEENS4_23SM90_TMA_LOAD_MULTICASTENS4_14ComposedLayoutINS4_7SwizzleILi3ELi4ELi3EEENS4_18smem_ptr_flag_bitsILi16EEENSU_INS5_IJSH_NSA_ILi8EEEEEENS5_IJSB_SH_EEEEEEEvNS4_8identityENS4_13SM90_TMA_LOADES1C_vS1D_EENS_8epilogue10collective6detail29Sm90TmaWarpSpecializedAdapterINS1H_15DefaultEpilogueISJ_NS5_IJlSB_lEEES1L_NS1G_6thread17LinearCombinationISJ_Li1EffLNS1M_9ScaleType4KindE0ELNS_15FloatRoundStyleE2ESJ_EENS1_15EpilogueDefaultEEEEEvvEEEEvNT_6ParamsE)
        /*0014*/ 	.word	0x00000000


	//----- nvinfo : EIATTR_MIN_STACK_SIZE
	.align		4
.L_17:
        /*0018*/ 	.byte	0x04, 0x12
        /*001a*/ 	.short	(.L_19 - .L_18)
	.align		4
.L_18:
        /*001c*/ 	.word	index@(_ZN7cutlass13device_kernelINS_4gemm6kernel13GemmUniversalIN4cute5tupleIJiiiiEEENS1_10collective13CollectiveMmaINS1_34MainloopSm90TmaGmmaWarpSpecializedILi5ENS5_IJNS4_1CILi1EEENSA_ILi2EEESB_EEENS1_35KernelTmaWarpSpecializedCooperativeEEENS5_IJNSA_ILi128EEESG_NSA_ILi64EEEEEENS_6half_tENS5_IJSB_llEEESJ_SK_NS4_8TiledMMAINS4_8MMA_AtomIJNS4_4SM904GMMA26MMA_64x128x16_F32F16F16_SSILNSO_5MajorE1ELSQ_1ELNSO_7ScaleInE1ELSR_1EEEEEENS4_6LayoutINS5_IJSC_SB_SB_EEENS5_IJSB_NSA_ILi0EEESW_EEEEENS5_IJNS4_10UnderscoreESZ_SZ_EEEEENS4_23SM90_TMA_LOAD_MULTICASTENS4_14ComposedLayoutINS4_7SwizzleILi3ELi4ELi3EEENS4_18smem_ptr_flag_bitsILi16EEENSU_INS5_IJSH_NSA_ILi8EEEEEENS5_IJSB_SH_EEEEEEEvNS4_8identityENS4_13SM90_TMA_LOADES1C_vS1D_EENS_8epilogue10collective6detail29Sm90TmaWarpSpecializedAdapterINS1H_15DefaultEpilogueISJ_NS5_IJlSB_lEEES1L_NS1G_6thread17LinearCombinationISJ_Li1EffLNS1M_9ScaleType4KindE0ELNS_15FloatRoundStyleE2ESJ_EENS1_15EpilogueDefaultEEEEEvvEEEEvNT_6ParamsE)
        /*0020*/ 	.word	0x00000000
.L_19:


//--------------------- .nv.compat                --------------------------
	.section	.nv.compat,"",@"SHT_CUDA_COMPAT_INFO"
	.align	4
        /*0000*/ 	.byte	0x02, 0x09, 0x01, 0x00, 0x02, 0x02, 0x04, 0x00, 0x02, 0x05, 0x05, 0x00, 0x03, 0x07, 0x01, 0x01
        /*0010*/ 	.byte	0x02, 0x03, 0x01, 0x00, 0x02, 0x06, 0x01, 0x00, 0x04, 0x0b, 0x08, 0x00, 0x00, 0x00, 0x00, 0x00
        /*0020*/ 	.byte	0x00, 0x00, 0x00, 0x00


//--------------------- .nv.info._ZN7cutlass13device_kernelINS_4gemm6kernel13GemmUniversalIN4cute5tupleIJiiiiEEENS1_10collective13CollectiveMmaINS1_34MainloopSm90TmaGmmaWarpSpecializedILi5ENS5_IJNS4_1CILi1EEENSA_ILi2EEESB_EEENS1_35KernelTmaWarpSpecializedCooperativeEEENS5_IJNSA_ILi128EEESG_NSA_ILi64EEEEEENS_6half_tENS5_IJSB_llEEESJ_SK_NS4_8TiledMMAINS4_8MMA_AtomIJNS4_4SM904GMMA26MMA_64x128x16_F32F16F16_SSILNSO_5MajorE1ELSQ_1ELNSO_7ScaleInE1ELSR_1EEEEEENS4_6LayoutINS5_IJSC_SB_SB_EEENS5_IJSB_NSA_ILi0EEESW_EEEEENS5_IJNS4_10UnderscoreESZ_SZ_EEEEENS4_23SM90_TMA_LOAD_MULTICASTENS4_14ComposedLayoutINS4_7SwizzleILi3ELi4ELi3EEENS4_18smem_ptr_flag_bitsILi16EEENSU_INS5_IJSH_NSA_ILi8EEEEEENS5_IJSB_SH_EEEEEEEvNS4_8identityENS4_13SM90_TMA_LOADES1C_vS1D_EENS_8epilogue10collective6detail29Sm90TmaWarpSpecializedAdapterINS1H_15DefaultEpilogueISJ_NS5_IJlSB_lEEES1L_NS1G_6thread17LinearCombinationISJ_Li1EffLNS1M_9ScaleType4KindE0ELNS_15FloatRoundStyleE2ESJ_EENS1_15EpilogueDefaultEEEEEvvEEEEvNT_6ParamsE --------------------------
	.section	.nv.info._ZN7cutlass13device_kernelINS_4gemm6kernel13GemmUniversalIN4cute5tupleIJiiiiEEENS1_10collective13CollectiveMmaINS1_34MainloopSm90TmaGmmaWarpSpecializedILi5ENS5_IJNS4_1CILi1EEENSA_ILi2EEESB_EEENS1_35KernelTmaWarpSpecializedCooperativeEEENS5_IJNSA_ILi128EEESG_NSA_ILi64EEEEEENS_6half_tENS5_IJSB_llEEESJ_SK_NS4_8TiledMMAINS4_8MMA_AtomIJNS4_4SM904GMMA26MMA_64x128x16_F32F16F16_SSILNSO_5MajorE1ELSQ_1ELNSO_7ScaleInE1ELSR_1EEEEEENS4_6LayoutINS5_IJSC_SB_SB_EEENS5_IJSB_NSA_ILi0EEESW_EEEEENS5_IJNS4_10UnderscoreESZ_SZ_EEEEENS4_23SM90_TMA_LOAD_MULTICASTENS4_14ComposedLayoutINS4_7SwizzleILi3ELi4ELi3EEENS4_18smem_ptr_flag_bitsILi16EEENSU_INS5_IJSH_NSA_ILi8EEEEEENS5_IJSB_SH_EEEEEEEvNS4_8identityENS4_13SM90_TMA_LOADES1C_vS1D_EENS_8epilogue10collective6detail29Sm90TmaWarpSpecializedAdapterINS1H_15DefaultEpilogueISJ_NS5_IJlSB_lEEES1L_NS1G_6thread17LinearCombinationISJ_Li1EffLNS1M_9ScaleType4KindE0ELNS_15FloatRoundStyleE2ESJ_EENS1_15EpilogueDefaultEEEEEvvEEEEvNT_6ParamsE,"",@"SHT_CUDA_INFO"
	.sectionflags	@""
	.align	4


	//----- nvinfo : EIATTR_CUDA_API_VERSION
	.align		4
        /*0000*/ 	.byte	0x04, 0x37
        /*0002*/ 	.short	(.L_21 - .L_20)
.L_20:
        /*0004*/ 	.word	0x00000082


	//----- nvinfo : EIATTR_KPARAM_INFO
	.align		4
.L_21:
        /*0008*/ 	.byte	0x04, 0x17
        /*000a*/ 	.short	(.L_23 - .L_22)
.L_22:
        /*000c*/ 	.word	0x00000000
        /*0010*/ 	.short	0x0000
        /*0012*/ 	.short	0x0070
        /*0014*/ 	.byte	0x00, 0xf0, 0x01, 0x10


	//----- nvinfo : EIATTR_SPARSE_MMA_MASK
	.align		4
.L_23:
        /*0018*/ 	.byte	0x03, 0x50
        /*001a*/ 	.short	0x0000


	//----- nvinfo : EIATTR_MAXREG_COUNT
	.align		4
        /*001c*/ 	.byte	0x03, 0x1b
        /*001e*/ 	.short	0x00a8


	//----- nvinfo : EIATTR_NUM_BARRIERS
	.align		4
        /*0020*/ 	.byte	0x02, 0x4c
        /*0022*/ 	.byte	0x01
	.zero		1


	//----- nvinfo : EIATTR_EXTERNS
	.align		4
        /*0024*/ 	.byte	0x04, 0x0f
        /*0026*/ 	.short	(.L_25 - .L_24)


	//   ....[0]....
	.align		4
.L_24:
        /*0028*/ 	.word	index@(__assertfail)


	//----- nvinfo : EIATTR_MERCURY_ISA_VERSION
	.align		4
.L_25:
        /*002c*/ 	.byte	0x03, 0x5f
        /*002e*/ 	.short	0x0101


	//----- nvinfo : EIATTR_INT_WARP_WIDE_INSTR_OFFSETS
	.align		4
        /*0030*/ 	.byte	0x04, 0x31
        /*0032*/ 	.short	(.L_27 - .L_26)


	//   ....[0]....
.L_26:
        /*0034*/ 	.word	0x00000470


	//   ....[1]....
        /*0038*/ 	.word	0x00000490


	//   ....[2]....
        /*003c*/ 	.word	0x00000640


	//   ....[3]....
        /*0040*/ 	.word	0x00001ea0


	//----- nvinfo : EIATTR_COOP_GROUP_MASK_REGIDS
	.align		4
.L_27:
        /*0044*/ 	.byte	0x04, 0x29
        /*0046*/ 	.short	(.L_29 - .L_28)


	//   ....[0]....
.L_28:
        /*0048*/ 	.word	0xffffffff


	//   ....[1]....
        /*004c*/ 	.word	0xffffffff


	//   ....[2]....
        /*0050*/ 	.word	0xffffffff


	//   ....[3]....
        /*0054*/ 	.word	0xffffffff


	//   ....[4]....
        /*0058*/ 	.word	0xffffffff


	//   ....[5]....
        /*005c*/ 	.word	0xffffffff


	//----- nvinfo : EIATTR_COOP_GROUP_INSTR_OFFSETS
	.align		4
.L_29:
        /*0060*/ 	.byte	0x04, 0x28
        /*0062*/ 	.short	(.L_31 - .L_30)


	//   ....[0]....
.L_30:
        /*0064*/ 	.word	0x00000060


	//   ....[1]....
        /*0068*/ 	.word	0x00000070


	//   ....[2]....
        /*006c*/ 	.word	0x00000130


	//   ....[3]....
        /*0070*/ 	.word	0x000002e0


	//   ....[4]....
        /*0074*/ 	.word	0x000007b0


	//   ....[5]....
        /*0078*/ 	.word	0x00001430


	//----- nvinfo : EIATTR_REG_RECONFIG
	.align		4
.L_31:
        /*007c*/ 	.byte	0x01, 0x54
	.zero		2


	//----- nvinfo : EIATTR_SYSCALL_OFFSETS
	.align		4
        /*0080*/ 	.byte	0x04, 0x46
        /*0082*/ 	.short	(.L_33 - .L_32)


	//   ....[0]....
.L_32:
        /*0084*/ 	.word	0x00001610


	//----- nvinfo : EIATTR_MBARRIER_INSTR_OFFSETS
	.align		4
.L_33:
        /*0088*/ 	.byte	0x04, 0x39
        /*008a*/ 	.short	(.L_35 - .L_34)


	//   ....[0]....
.L_34:
        /*008c*/ 	.word	0x00000230
        /*0090*/ 	.word	0x000000ff
        /*0094*/ 	.word	0x00000000
        /*0098*/ 	.short	0x0100
        /*009a*/ 	.byte	0x08
	.zero		1


	//   ....[1]....
        /*009c*/ 	.word	0x00000240
        /*00a0*/ 	.word	0x000000ff
        /*00a4*/ 	.word	0x00000028
        /*00a8*/ 	.short	0x0100
        /*00aa*/ 	.byte	0x08
	.zero		1


	//   ....[2]....
        /*00ac*/ 	.word	0x00000250
        /*00b0*/ 	.word	0x000000ff
        /*00b4*/ 	.word	0x00000008
        /*00b8*/ 	.short	0x0100
        /*00ba*/ 	.byte	0x08
	.zero		1


	//   ....[3]....
        /*00bc*/ 	.word	0x00000260
        /*00c0*/ 	.word	0x000000ff
        /*00c4*/ 	.word	0x00000030
        /*00c8*/ 	.short	0x0100
        /*00ca*/ 	.byte	0x08
	.zero		1


	//   ....[4]....
        /*00cc*/ 	.word	0x00000270
        /*00d0*/ 	.word	0x000000ff
        /*00d4*/ 	.word	0x00000010
        /*00d8*/ 	.short	0x0100
        /*00da*/ 	.byte	0x08
	.zero		1


	//   ....[5]....
        /*00dc*/ 	.word	0x00000280
        /*00e0*/ 	.word	0x000000ff
        /*00e4*/ 	.word	0x00000038
        /*00e8*/ 	.short	0x0100
        /*00ea*/ 	.byte	0x08
	.zero		1


	//   ....[6]....
        /*00ec*/ 	.word	0x00000290
        /*00f0*/ 	.word	0x000000ff
        /*00f4*/ 	.word	0x00000018
        /*00f8*/ 	.short	0x0100
        /*00fa*/ 	.byte	0x08
	.zero		1


	//   ....[7]....
        /*00fc*/ 	.word	0x000002a0
        /*0100*/ 	.word	0x000000ff
        /*0104*/ 	.word	0x00000040
        /*0108*/ 	.short	0x0100
        /*010a*/ 	.byte	0x08
	.zero		1


	//   ....[8]....
        /*010c*/ 	.word	0x000002b0
        /*0110*/ 	.word	0x000000ff
        /*0114*/ 	.word	0x00000020
        /*0118*/ 	.short	0x0100
        /*011a*/ 	.byte	0x08
	.zero		1


	//   ....[9]....
        /*011c*/ 	.word	0x000002c0
        /*0120*/ 	.word	0x000000ff
        /*0124*/ 	.word	0x00000048
        /*0128*/ 	.short	0x0100
        /*012a*/ 	.byte	0x08
	.zero		1


	//   ....[10]....
        /*012c*/ 	.word	0x000006d0
        /*0130*/ 	.word	0x000000ff
        /*0134*/ 	.word	0x00000060
        /*0138*/ 	.short	0x0100
        /*013a*/ 	.byte	0x06
	.zero		1


	//   ....[11]....
        /*013c*/ 	.word	0x00000760
        /*0140*/ 	.word	0x000000ff
        /*0144*/ 	.word	0x00000068
        /*0148*/ 	.short	0x0100
        /*014a*/ 	.byte	0x06
	.zero		1


	//   ....[12]....
        /*014c*/ 	.word	0x000016d0
        /*0150*/ 	.word	0x00000003
        /*0154*/ 	.word	0x00000000
        /*0158*/ 	.short	0x010a
        /*015a*/ 	.byte	0x3f
	.zero		1


	//   ....[13]....
        /*015c*/ 	.word	0x00001730
        /*0160*/ 	.word	0x00000003
        /*0164*/ 	.word	0x00000000
        /*0168*/ 	.short	0x010a
        /*016a*/ 	.byte	0x3f
	.zero		1


	//   ....[14]....
        /*016c*/ 	.word	0x00001ab0
        /*0170*/ 	.word	0x00000005
        /*0174*/ 	.word	0x00000000
        /*0178*/ 	.short	0x010a
        /*017a*/ 	.byte	0x3f
	.zero		1


	//   ....[15]....
        /*017c*/ 	.word	0x00001af0
        /*0180*/ 	.word	0x00000005
        /*0184*/ 	.word	0x00000000
        /*0188*/ 	.short	0x010a
        /*018a*/ 	.byte	0x3f
	.zero		1


	//   ....[16]....
        /*018c*/ 	.word	0x00001d50
        /*0190*/ 	.word	0x00000004
        /*0194*/ 	.word	0x00000000
        /*0198*/ 	.short	0x0101
        /*019a*/ 	.byte	0x3f
	.zero		1


	//   ....[17]....
        /*019c*/ 	.word	0x00001f40
        /*01a0*/ 	.word	0x00000000
        /*01a4*/ 	.word	0x00000000
        /*01a8*/ 	.short	0x0101
        /*01aa*/ 	.byte	0x3f
	.zero		1


	//   ....[18]....
        /*01ac*/ 	.word	0x00007020
        /*01b0*/ 	.word	0x00000016
        /*01b4*/ 	.word	0x00000028
        /*01b8*/ 	.short	0x010a
        /*01ba*/ 	.byte	0x3f
	.zero		1


	//   ....[19]....
        /*01bc*/ 	.word	0x00007490
        /*01c0*/ 	.word	0x00000006
        /*01c4*/ 	.word	0x00000068
        /*01c8*/ 	.short	0x0101
        /*01ca*/ 	.byte	0x3f
	.zero		1


	//   ....[20]....
        /*01cc*/ 	.word	0x00007bc0
        /*01d0*/ 	.word	0x00000007
        /*01d4*/ 	.word	0x00000000
        /*01d8*/ 	.short	0x010a
        /*01da*/ 	.byte	0x3f
	.zero		1


	//   ....[21]....
        /*01dc*/ 	.word	0x00007c40
        /*01e0*/ 	.word	0x00000008
        /*01e4*/ 	.word	0x00000000
        /*01e8*/ 	.short	0x010a
        /*01ea*/ 	.byte	0x3f
	.zero		1


	//   ....[22]....
        /*01ec*/ 	.word	0x00007cd0
        /*01f0*/ 	.word	0x00000009
        /*01f4*/ 	.word	0x00000000
        /*01f8*/ 	.short	0x010a
        /*01fa*/ 	.byte	0x3f
	.zero		1


	//   ....[23]....
        /*01fc*/ 	.word	0x00007d60
        /*0200*/ 	.word	0x00000006
        /*0204*/ 	.word	0x00000000
        /*0208*/ 	.short	0x010a
        /*020a*/ 	.byte	0x3f
	.zero		1


	//   ....[24]....
        /*020c*/ 	.word	0x00007df0
        /*0210*/ 	.word	0x00000003
        /*0214*/ 	.word	0x00000000
        /*0218*/ 	.short	0x010a
        /*021a*/ 	.byte	0x3f
	.zero		1


	//   ....[25]....
        /*021c*/ 	.word	0x00007e50
        /*0220*/ 	.word	0x00000003
        /*0224*/ 	.word	0x00000000
        /*0228*/ 	.short	0x010a
        /*022a*/ 	.byte	0x3f
	.zero		1


	//   ....[26]....
        /*022c*/ 	.word	0x00007ea0
        /*0230*/ 	.word	0x00000005
        /*0234*/ 	.word	0x00000000
        /*0238*/ 	.short	0x010a
        /*023a*/ 	.byte	0x3f
	.zero		1


	//   ....[27]....
        /*023c*/ 	.word	0x00007f70
        /*0240*/ 	.word	0x00000016
        /*0244*/ 	.word	0x00000028
        /*0248*/ 	.short	0x010a
        /*024a*/ 	.byte	0x3f
	.zero		1


	//   ....[28]....
        /*024c*/ 	.word	0x00008040
        /*0250*/ 	.word	0x00000007
        /*0254*/ 	.word	0x00000000
        /*0258*/ 	.short	0x010a
        /*025a*/ 	.byte	0x3f
	.zero		1


	//   ....[29]....
        /*025c*/ 	.word	0x00008090
        /*0260*/ 	.word	0x00000008
        /*0264*/ 	.word	0x00000000
        /*0268*/ 	.short	0x010a
        /*026a*/ 	.byte	0x3f
	.zero		1


	//   ....[30]....
        /*026c*/ 	.word	0x000080e0
        /*0270*/ 	.word	0x00000009
        /*0274*/ 	.word	0x00000000
        /*0278*/ 	.short	0x010a
        /*027a*/ 	.byte	0x3f
	.zero		1


	//   ....[31]....
        /*027c*/ 	.word	0x00008130
        /*0280*/ 	.word	0x00000006
        /*0284*/ 	.word	0x00000000
        /*0288*/ 	.short	0x010a
        /*028a*/ 	.byte	0x3f
	.zero		1


	//----- nvinfo : EIATTR_NUM_MBARRIERS
	.align		4
.L_35:
        /*028c*/ 	.byte	0x03, 0x38
        /*028e*/ 	.short	0x000c


	//----- nvinfo : EIATTR_EXIT_INSTR_OFFSETS
	.align		4
        /*0290*/ 	.byte	0x04, 0x1c
        /*0292*/ 	.short	(.L_37 - .L_36)


	//   ....[0]....
.L_36:
        /*0294*/ 	.word	0x00000980


	//   ....[1]....
        /*0298*/ 	.word	0x00001190


	//   ....[2]....
        /*029c*/ 	.word	0x00006790


	//   ....[3]....
        /*02a0*/ 	.word	0x00006cf0


	//   ....[4]....
        /*02a4*/ 	.word	0x00007e40


	//----- nvinfo : EIATTR_MAX_THREADS
	.align		4
.L_37:
        /*02a8*/ 	.byte	0x04, 0x05
        /*02aa*/ 	.short	(.L_39 - .L_38)
.L_38:
        /*02ac*/ 	.word	0x00000180
        /*02b0*/ 	.word	0x00000001
        /*02b4*/ 	.word	0x00000001


	//----- nvinfo : EIATTR_CRS_STACK_SIZE
	.align		4
.L_39:
        /*02b8*/ 	.byte	0x04, 0x1e
        /*02ba*/ 	.short	(.L_41 - .L_40)
.L_40:
        /*02bc*/ 	.word	0x00000000


	//----- nvinfo : EIATTR_CBANK_PARAM_SIZE
	.align		4
.L_41:
        /*02c0*/ 	.byte	0x03, 0x19
        /*02c2*/ 	.short	0x0470


	//----- nvinfo : EIATTR_PARAM_CBANK
	.align		4
        /*02c4*/ 	.byte	0x04, 0x0a
        /*02c6*/ 	.short	(.L_43 - .L_42)
	.align		4
.L_42:
        /*02c8*/ 	.word	index@(.nv.constant0._ZN7cutlass13device_kernelINS_4gemm6kernel13GemmUniversalIN4cute5tupleIJiiiiEEENS1_10collective13CollectiveMmaINS1_34MainloopSm90TmaGmmaWarpSpecializedILi5ENS5_IJNS4_1CILi1EEENSA_ILi2EEESB_EEENS1_35KernelTmaWarpSpecializedCooperativeEEENS5_IJNSA_ILi128EEESG_NSA_ILi64EEEEEENS_6half_tENS5_IJSB_llEEESJ_SK_NS4_8TiledMMAINS4_8MMA_AtomIJNS4_4SM904GMMA26MMA_64x128x16_F32F16F16_SSILNSO_5MajorE1ELSQ_1ELNSO_7ScaleInE1ELSR_1EEEEEENS4_6LayoutINS5_IJSC_SB_SB_EEENS5_IJSB_NSA_ILi0EEESW_EEEEENS5_IJNS4_10UnderscoreESZ_SZ_EEEEENS4_23SM90_TMA_LOAD_MULTICASTENS4_14ComposedLayoutINS4_7SwizzleILi3ELi4ELi3EEENS4_18smem_ptr_flag_bitsILi16EEENSU_INS5_IJSH_NSA_ILi8EEEEEENS5_IJSB_SH_EEEEEEEvNS4_8identityENS4_13SM90_TMA_LOADES1C_vS1D_EENS_8epilogue10collective6detail29Sm90TmaWarpSpecializedAdapterINS1H_15DefaultEpilogueISJ_NS5_IJlSB_lEEES1L_NS1G_6thread17LinearCombinationISJ_Li1EffLNS1M_9ScaleType4KindE0ELNS_15FloatRoundStyleE2ESJ_EENS1_15EpilogueDefaultEEEEEvvEEEEvNT_6ParamsE)
        /*02cc*/ 	.short	0x0210
        /*02ce*/ 	.short	0x0470


	//----- nvinfo : EIATTR_SW_WAR
	.align		4
.L_43:
        /*02d0*/ 	.byte	0x04, 0x36
        /*02d2*/ 	.short	(.L_45 - .L_44)
.L_44:
        /*02d4*/ 	.word	0x00000008
.L_45:


//--------------------- .nv.callgraph             --------------------------
	.section	.nv.callgraph,"",@"SHT_CUDA_CALLGRAPH"
	.align	4
	.sectionentsize	8
	.align		4
        /*0000*/ 	.word	0x00000000
	.align		4
        /*0004*/ 	.word	0xffffffff
	.align		4
        /*0008*/ 	.word	index@(_ZN7cutlass13device_kernelINS_4gemm6kernel13GemmUniversalIN4cute5tupleIJiiiiEEENS1_10collective13CollectiveMmaINS1_34MainloopSm90TmaGmmaWarpSpecializedILi5ENS5_IJNS4_1CILi1EEENSA_ILi2EEESB_EEENS1_35KernelTmaWarpSpecializedCooperativeEEENS5_IJNSA_ILi128EEESG_NSA_ILi64EEEEEENS_6half_tENS5_IJSB_llEEESJ_SK_NS4_8TiledMMAINS4_8MMA_AtomIJNS4_4SM904GMMA26MMA_64x128x16_F32F16F16_SSILNSO_5MajorE1ELSQ_1ELNSO_7ScaleInE1ELSR_1EEEEEENS4_6LayoutINS5_IJSC_SB_SB_EEENS5_IJSB_NSA_ILi0EEESW_EEEEENS5_IJNS4_10UnderscoreESZ_SZ_EEEEENS4_23SM90_TMA_LOAD_MULTICASTENS4_14ComposedLayoutINS4_7SwizzleILi3ELi4ELi3EEENS4_18smem_ptr_flag_bitsILi16EEENSU_INS5_IJSH_NSA_ILi8EEEEEENS5_IJSB_SH_EEEEEEEvNS4_8identityENS4_13SM90_TMA_LOADES1C_vS1D_EENS_8epilogue10collective6detail29Sm90TmaWarpSpecializedAdapterINS1H_15DefaultEpilogueISJ_NS5_IJlSB_lEEES1L_NS1G_6thread17LinearCombinationISJ_Li1EffLNS1M_9ScaleType4KindE0ELNS_15FloatRoundStyleE2ESJ_EENS1_15EpilogueDefaultEEEEEvvEEEEvNT_6ParamsE)
	.align		4
        /*000c*/ 	.word	index@(__assertfail)
	.align		4
        /*0010*/ 	.word	0x00000000
	.align		4
        /*0014*/ 	.word	0xfffffffe
	.align		4
        /*0018*/ 	.word	0x00000000
	.align		4
        /*001c*/ 	.word	0xfffffffd
	.align		4
        /*0020*/ 	.word	0x00000000
	.align		4
        /*0024*/ 	.word	0xfffffffc


//--------------------- .nv.constant4             --------------------------
	.section	.nv.constant4,"a",@progbits
	.align	8
	.align		8
.nv.constant4:
        /*0000*/ 	.dword	__assertfail
	.align		8
        /*0008*/ 	.dword	__unnamed_1
	.align		8
        /*0010*/ 	.dword	_ZN40_INTERNAL_043101a7_4_k_cu_d3a58b73_369944cuda3std3__45__cpo5beginE
	.align		8
        /*0018*/ 	.dword	_ZN40_INTERNAL_043101a7_4_k_cu_d3a58b73_369944cuda3std3__45__cpo3endE
	.align		8
        /*0020*/ 	.dword	_ZN40_INTERNAL_043101a7_4_k_cu_d3a58b73_369944cuda3std3__45__cpo6cbeginE
	.align		8
        /*0028*/ 	.dword	_ZN40_INTERNAL_043101a7_4_k_cu_d3a58b73_369944cuda3std3__45__cpo4cendE
	.align		8
        /*0030*/ 	.dword	_ZN40_INTERNAL_043101a7_4_k_cu_d3a58b73_369944cuda3std3__442_GLOBAL__N__043101a7_4_k_cu_d3a58b73_369946ignoreE
	.align		8
        /*0038*/ 	.dword	_ZN40_INTERNAL_043101a7_4_k_cu_d3a58b73_369944cuda3std3__419piecewise_constructE
	.align		8
        /*0040*/ 	.dword	_ZN40_INTERNAL_043101a7_4_k_cu_d3a58b73_369944cuda3std3__48in_placeE
	.align		8
        /*0048*/ 	.dword	_ZN40_INTERNAL_043101a7_4_k_cu_d3a58b73_369944cuda3std6ranges3__45__cpo4swapE
	.align		8
        /*0050*/ 	.dword	_ZN40_INTERNAL_043101a7_4_k_cu_d3a58b73_369944cuda3std6ranges3__45__cpo9iter_moveE
	.align		8
        /*0058*/ 	.dword	_ZN40_INTERNAL_043101a7_4_k_cu_d3a58b73_369944cute7productE
	.align		8
        /*0060*/ 	.dword	_ZN40_INTERNAL_043101a7_4_k_cu_d3a58b73_369944cute1_E
	.align		8
        /*0068*/ 	.dword	$str$22
	.align		8
        /*0070*/ 	.dword	$str$23


//--------------------- .text._ZN7cutlass13device_kernelINS_4gemm6kernel13GemmUniversalIN4cute5tupleIJiiiiEEENS1_10collective13CollectiveMmaINS1_34MainloopSm90TmaGmmaWarpSpecializedILi5ENS5_IJNS4_1CILi1EEENSA_ILi2EEESB_EEENS1_35KernelTmaWarpSpecializedCooperativeEEENS5_IJNSA_ILi128EEESG_NSA_ILi64EEEEEENS_6half_tENS5_IJSB_llEEESJ_SK_NS4_8TiledMMAINS4_8MMA_AtomIJNS4_4SM904GMMA26MMA_64x128x16_F32F16F16_SSILNSO_5MajorE1ELSQ_1ELNSO_7ScaleInE1ELSR_1EEEEEENS4_6LayoutINS5_IJSC_SB_SB_EEENS5_IJSB_NSA_ILi0EEESW_EEEEENS5_IJNS4_10UnderscoreESZ_SZ_EEEEENS4_23SM90_TMA_LOAD_MULTICASTENS4_14ComposedLayoutINS4_7SwizzleILi3ELi4ELi3EEENS4_18smem_ptr_flag_bitsILi16EEENSU_INS5_IJSH_NSA_ILi8EEEEEENS5_IJSB_SH_EEEEEEEvNS4_8identityENS4_13SM90_TMA_LOADES1C_vS1D_EENS_8epilogue10collective6detail29Sm90TmaWarpSpecializedAdapterINS1H_15DefaultEpilogueISJ_NS5_IJlSB_lEEES1L_NS1G_6thread17LinearCombinationISJ_Li1EffLNS1M_9ScaleType4KindE0ELNS_15FloatRoundStyleE2ESJ_EENS1_15EpilogueDefaultEEEEEvvEEEEvNT_6ParamsE --------------------------
	.section	.text._ZN7cutlass13device_kernelINS_4gemm6kernel13GemmUniversalIN4cute5tupleIJiiiiEEENS1_10collective13CollectiveMmaINS1_34MainloopSm90TmaGmmaWarpSpecializedILi5ENS5_IJNS4_1CILi1EEENSA_ILi2EEESB_EEENS1_35KernelTmaWarpSpecializedCooperativeEEENS5_IJNSA_ILi128EEESG_NSA_ILi64EEEEEENS_6half_tENS5_IJSB_llEEESJ_SK_NS4_8TiledMMAINS4_8MMA_AtomIJNS4_4SM904GMMA26MMA_64x128x16_F32F16F16_SSILNSO_5MajorE1ELSQ_1ELNSO_7ScaleInE1ELSR_1EEEEEENS4_6LayoutINS5_IJSC_SB_SB_EEENS5_IJSB_NSA_ILi0EEESW_EEEEENS5_IJNS4_10UnderscoreESZ_SZ_EEEEENS4_23SM90_TMA_LOAD_MULTICASTENS4_14ComposedLayoutINS4_7SwizzleILi3ELi4ELi3EEENS4_18smem_ptr_flag_bitsILi16EEENSU_INS5_IJSH_NSA_ILi8EEEEEENS5_IJSB_SH_EEEEEEEvNS4_8identityENS4_13SM90_TMA_LOADES1C_vS1D_EENS_8epilogue10collective6detail29Sm90TmaWarpSpecializedAdapterINS1H_15DefaultEpilogueISJ_NS5_IJlSB_lEEES1L_NS1G_6thread17LinearCombinationISJ_Li1EffLNS1M_9ScaleType4KindE0ELNS_15FloatRoundStyleE2ESJ_EENS1_15EpilogueDefaultEEEEEvvEEEEvNT_6ParamsE,"ax",@progbits
	.align	128
.text._ZN7cutlass13device_kernelINS_4gemm6kernel13GemmUniversalIN4cute5tupleIJiiiiEEENS1_10collective13CollectiveMmaINS1_34MainloopSm90TmaGmmaWarpSpecializedILi5ENS5_IJNS4_1CILi1EEENSA_ILi2EEESB_EEENS1_35KernelTmaWarpSpecializedCooperativeEEENS5_IJNSA_ILi128EEESG_NSA_ILi64EEEEEENS_6half_tENS5_IJSB_llEEESJ_SK_NS4_8TiledMMAINS4_8MMA_AtomIJNS4_4SM904GMMA26MMA_64x128x16_F32F16F16_SSILNSO_5MajorE1ELSQ_1ELNSO_7ScaleInE1ELSR_1EEEEEENS4_6LayoutINS5_IJSC_SB_SB_EEENS5_IJSB_NSA_ILi0EEESW_EEEEENS5_IJNS4_10UnderscoreESZ_SZ_EEEEENS4_23SM90_TMA_LOAD_MULTICASTENS4_14ComposedLayoutINS4_7SwizzleILi3ELi4ELi3EEENS4_18smem_ptr_flag_bitsILi16EEENSU_INS5_IJSH_NSA_ILi8EEEEEENS5_IJSB_SH_EEEEEEEvNS4_8identityENS4_13SM90_TMA_LOADES1C_vS1D_EENS_8epilogue10collective6detail29Sm90TmaWarpSpecializedAdapterINS1H_15DefaultEpilogueISJ_NS5_IJlSB_lEEES1L_NS1G_6thread17LinearCombinationISJ_Li1EffLNS1M_9ScaleType4KindE0ELNS_15FloatRoundStyleE2ESJ_EENS1_15EpilogueDefaultEEEEEvvEEEEvNT_6ParamsE:
        .type           _ZN7cutlass13device_kernelINS_4gemm6kernel13GemmUniversalIN4cute5tupleIJiiiiEEENS1_10collective13CollectiveMmaINS1_34MainloopSm90TmaGmmaWarpSpecializedILi5ENS5_IJNS4_1CILi1EEENSA_ILi2EEESB_EEENS1_35KernelTmaWarpSpecializedCooperativeEEENS5_IJNSA_ILi128EEESG_NSA_ILi64EEEEEENS_6half_tENS5_IJSB_llEEESJ_SK_NS4_8TiledMMAINS4_8MMA_AtomIJNS4_4SM904GMMA26MMA_64x128x16_F32F16F16_SSILNSO_5MajorE1ELSQ_1ELNSO_7ScaleInE1ELSR_1EEEEEENS4_6LayoutINS5_IJSC_SB_SB_EEENS5_IJSB_NSA_ILi0EEESW_EEEEENS5_IJNS4_10UnderscoreESZ_SZ_EEEEENS4_23SM90_TMA_LOAD_MULTICASTENS4_14ComposedLayoutINS4_7SwizzleILi3ELi4ELi3EEENS4_18smem_ptr_flag_bitsILi16EEENSU_INS5_IJSH_NSA_ILi8EEEEEENS5_IJSB_SH_EEEEEEEvNS4_8identityENS4_13SM90_TMA_LOADES1C_vS1D_EENS_8epilogue10collective6detail29Sm90TmaWarpSpecializedAdapterINS1H_15DefaultEpilogueISJ_NS5_IJlSB_lEEES1L_NS1G_6thread17LinearCombinationISJ_Li1EffLNS1M_9ScaleType4KindE0ELNS_15FloatRoundStyleE2ESJ_EENS1_15EpilogueDefaultEEEEEvvEEEEvNT_6ParamsE,@function
        .size           _ZN7cutlass13device_kernelINS_4gemm6kernel13GemmUniversalIN4cute5tupleIJiiiiEEENS1_10collective13CollectiveMmaINS1_34MainloopSm90TmaGmmaWarpSpecializedILi5ENS5_IJNS4_1CILi1EEENSA_ILi2EEESB_EEENS1_35KernelTmaWarpSpecializedCooperativeEEENS5_IJNSA_ILi128EEESG_NSA_ILi64EEEEEENS_6half_tENS5_IJSB_llEEESJ_SK_NS4_8TiledMMAINS4_8MMA_AtomIJNS4_4SM904GMMA26MMA_64x128x16_F32F16F16_SSILNSO_5MajorE1ELSQ_1ELNSO_7ScaleInE1ELSR_1EEEEEENS4_6LayoutINS5_IJSC_SB_SB_EEENS5_IJSB_NSA_ILi0EEESW_EEEEENS5_IJNS4_10UnderscoreESZ_SZ_EEEEENS4_23SM90_TMA_LOAD_MULTICASTENS4_14ComposedLayoutINS4_7SwizzleILi3ELi4ELi3EEENS4_18smem_ptr_flag_bitsILi16EEENSU_INS5_IJSH_NSA_ILi8EEEEEENS5_IJSB_SH_EEEEEEEvNS4_8identityENS4_13SM90_TMA_LOADES1C_vS1D_EENS_8epilogue10collective6detail29Sm90TmaWarpSpecializedAdapterINS1H_15DefaultEpilogueISJ_NS5_IJlSB_lEEES1L_NS1G_6thread17LinearCombinationISJ_Li1EffLNS1M_9ScaleType4KindE0ELNS_15FloatRoundStyleE2ESJ_EENS1_15EpilogueDefaultEEEEEvvEEEEvNT_6ParamsE,(.L_x_199 - _ZN7cutlass13device_kernelINS_4gemm6kernel13GemmUniversalIN4cute5tupleIJiiiiEEENS1_10collective13CollectiveMmaINS1_34MainloopSm90TmaGmmaWarpSpecializedILi5ENS5_IJNS4_1CILi1EEENSA_ILi2EEESB_EEENS1_35KernelTmaWarpSpecializedCooperativeEEENS5_IJNSA_ILi128EEESG_NSA_ILi64EEEEEENS_6half_tENS5_IJSB_llEEESJ_SK_NS4_8TiledMMAINS4_8MMA_AtomIJNS4_4SM904GMMA26MMA_64x128x16_F32F16F16_SSILNSO_5MajorE1ELSQ_1ELNSO_7ScaleInE1ELSR_1EEEEEENS4_6LayoutINS5_IJSC_SB_SB_EEENS5_IJSB_NSA_ILi0EEESW_EEEEENS5_IJNS4_10UnderscoreESZ_SZ_EEEEENS4_23SM90_TMA_LOAD_MULTICASTENS4_14ComposedLayoutINS4_7SwizzleILi3ELi4ELi3EEENS4_18smem_ptr_flag_bitsILi16EEENSU_INS5_IJSH_NSA_ILi8EEEEEENS5_IJSB_SH_EEEEEEEvNS4_8identityENS4_13SM90_TMA_LOADES1C_vS1D_EENS_8epilogue10collective6detail29Sm90TmaWarpSpecializedAdapterINS1H_15DefaultEpilogueISJ_NS5_IJlSB_lEEES1L_NS1G_6thread17LinearCombinationISJ_Li1EffLNS1M_9ScaleType4KindE0ELNS_15FloatRoundStyleE2ESJ_EENS1_15EpilogueDefaultEEEEEvvEEEEvNT_6ParamsE)
        .other          _ZN7cutlass13device_kernelINS_4gemm6kernel13GemmUniversalIN4cute5tupleIJiiiiEEENS1_10collective13CollectiveMmaINS1_34MainloopSm90TmaGmmaWarpSpecializedILi5ENS5_IJNS4_1CILi1EEENSA_ILi2EEESB_EEENS1_35KernelTmaWarpSpecializedCooperativeEEENS5_IJNSA_ILi128EEESG_NSA_ILi64EEEEEENS_6half_tENS5_IJSB_llEEESJ_SK_NS4_8TiledMMAINS4_8MMA_AtomIJNS4_4SM904GMMA26MMA_64x128x16_F32F16F16_SSILNSO_5MajorE1ELSQ_1ELNSO_7ScaleInE1ELSR_1EEEEEENS4_6LayoutINS5_IJSC_SB_SB_EEENS5_IJSB_NSA_ILi0EEESW_EEEEENS5_IJNS4_10UnderscoreESZ_SZ_EEEEENS4_23SM90_TMA_LOAD_MULTICASTENS4_14ComposedLayoutINS4_7SwizzleILi3ELi4ELi3EEENS4_18smem_ptr_flag_bitsILi16EEENSU_INS5_IJSH_NSA_ILi8EEEEEENS5_IJSB_SH_EEEEEEEvNS4_8identityENS4_13SM90_TMA_LOADES1C_vS1D_EENS_8epilogue10collective6detail29Sm90TmaWarpSpecializedAdapterINS1H_15DefaultEpilogueISJ_NS5_IJlSB_lEEES1L_NS1G_6thread17LinearCombinationISJ_Li1EffLNS1M_9ScaleType4KindE0ELNS_15FloatRoundStyleE2ESJ_EENS1_15EpilogueDefaultEEEEEvvEEEEvNT_6ParamsE,@"STO_CUDA_ENTRY STV_DEFAULT"
_ZN7cutlass13device_kernelINS_4gemm6kernel13GemmUniversalIN4cute5tupleIJiiiiEEENS1_10collective13CollectiveMmaINS1_34MainloopSm90TmaGmmaWarpSpecializedILi5ENS5_IJNS4_1CILi1EEENSA_ILi2EEESB_EEENS1_35KernelTmaWarpSpecializedCooperativeEEENS5_IJNSA_ILi128EEESG_NSA_ILi64EEEEEENS_6half_tENS5_IJSB_llEEESJ_SK_NS4_8TiledMMAINS4_8MMA_AtomIJNS4_4SM904GMMA26MMA_64x128x16_F32F16F16_SSILNSO_5MajorE1ELSQ_1ELNSO_7ScaleInE1ELSR_1EEEEEENS4_6LayoutINS5_IJSC_SB_SB_EEENS5_IJSB_NSA_ILi0EEESW_EEEEENS5_IJNS4_10UnderscoreESZ_SZ_EEEEENS4_23SM90_TMA_LOAD_MULTICASTENS4_14ComposedLayoutINS4_7SwizzleILi3ELi4ELi3EEENS4_18smem_ptr_flag_bitsILi16EEENSU_INS5_IJSH_NSA_ILi8EEEEEENS5_IJSB_SH_EEEEEEEvNS4_8identityENS4_13SM90_TMA_LOADES1C_vS1D_EENS_8epilogue10collective6detail29Sm90TmaWarpSpecializedAdapterINS1H_15DefaultEpilogueISJ_NS5_IJlSB_lEEES1L_NS1G_6thread17LinearCombinationISJ_Li1EffLNS1M_9ScaleType4KindE0ELNS_15FloatRoundStyleE2ESJ_EENS1_15EpilogueDefaultEEEEEvvEEEEvNT_6ParamsE:
[----:B------:R-:W0:Y:S01]  /*0000*/  LDC R1, c[0x0][0x28] ;  /* 0x00000a00ff017b82 */ /* 0x000e220000000800 */
[----:B------:R-:W1:Y:S01]  /*0010*/  S2R R94, SR_TID.X ;  /* 0x00000000005e7919 */ /* 0x000e620000002100 */
[----:B------:R-:W-:Y:S01]  /*0020*/  ELECT P0, URZ, PT ;  /* 0x00000000003f782f */ /* 0x000fe20003800000 */
[----:B------:R-:W-:Y:S01]  /*0030*/  BSSY B0, `(.L_x_0) ;  /* 0x000000f000007945 */ /* 0x000fe20003800000 */
[--C-:B-1----:R-:W-:Y:S02]  /*0040*/  SHF.R.U32.HI R0, RZ, 0x5, R94.reuse ;  /* 0x00000005ff007819 */ /* 0x102fe4000001165e */
[----:B------:R-:W-:-:S03]  /*0050*/  SHF.R.U32.HI R14, RZ, 0x7, R94 ;  /* 0x00000007ff0e7819 */ /* 0x000fc6000001165e */
[----:B------:R-:W1:Y:S04]  /*0060*/  SHFL.IDX PT, R3, R0, RZ, 0x1f ;  /* 0x00001fff00037589 */ /* 0x000e6800000e0000 */
[----:B------:R2:W3:Y:S01]  /*0070*/  SHFL.IDX PT, R2, R14, RZ, 0x1f ;  /* 0x00001fff0e027589 */ /* 0x0004e200000e0000 */
[----:B-1----:R-:W-:-:S13]  /*0080*/  ISETP.NE.OR P0, PT, R3, RZ, !P0 ;  /* 0x000000ff0300720c */ /* 0x002fda0004705670 */
[----:B0-23--:R-:W-:Y:S05]  /*0090*/  @P0 BRA `(.L_x_1) ;  /* 0x0000000000200947 */ /* 0x00dfea0003800000 */
[----:B------:R-:W-:Y:S02]  /*00a0*/  ULDC.64 UR4, c[0x0][0x198] ;  /* 0x0000660000047ab9 */ /* 0x000fe40000000a00 */
[----:B------:R-:W-:Y:S02]  /*00b0*/  UIADD3 UR6, UP0, UR4, 0xf0, URZ ;  /* 0x000000f004067890 */ /* 0x000fe4000ff1e03f */
[----:B------:R-:W-:Y:S02]  /*00c0*/  UIADD3 UR4, UP1, UR4, 0x1f0, URZ ;  /* 0x000001f004047890 */ /* 0x000fe4000ff3e03f */
[----:B------:R-:W-:Y:S02]  /*00d0*/  UIADD3.X UR7, URZ, UR5, URZ, UP0, !UPT ;  /* 0x000000053f077290 */ /* 0x000fe400087fe43f */
[----:B------:R-:W-:-:S07]  /*00e0*/  UIADD3.X UR5, URZ, UR5, URZ, UP1, !UPT ;  /* 0x000000053f057290 */ /* 0x000fce0008ffe43f */
[----:B------:R0:W-:Y:S02]  /*00f0*/  UTMACCTL.PF [UR6] ;  /* 0x00000000060079b9 */ /* 0x0001e40008040000 */
[----:B------:R0:W-:Y:S02]  /*0100*/  UTMACCTL.PF [UR4] ;  /* 0x00000000040079b9 */ /* 0x0001e40008040000 */
[----:B0-----:R-:W-:Y:S01]  /*0110*/  NOP ;  /* 0x0000000000007918 */ /* 0x001fe20000000000 */
.L_x_1:
[----:B------:R-:W-:Y:S05]  /*0120*/  BSYNC B0 ;  /* 0x0000000000007941 */ /* 0x000fea0003800000 */
.L_x_0:
[----:B------:R-:W0:Y:S02]  /*0130*/  SHFL.IDX PT, R5, R0, RZ, 0x1f ;  /* 0x00001fff00057589 */ /* 0x000e2400000e0000 */
[----:B0-----:R-:W-:-:S13]  /*0140*/  ISETP.NE.AND P0, PT, R5, RZ, PT ;  /* 0x000000ff0500720c */ /* 0x001fda0003f05270 */
[----:B------:R-:W-:Y:S05]  /*0150*/  @P0 BRA `(.L_x_2) ;  /* 0x0000000000600947 */ /* 0x000fea0003800000 */
[----:B------:R-:W0:Y:S01]  /*0160*/  S2UR UR8, SR_CgaCtaId ;  /* 0x00000000000879c3 */ /* 0x000e220000008800 */
[----:B------:R-:W-:Y:S01]  /*0170*/  UMOV UR4, 0x400 ;  /* 0x0000040000047882 */ /* 0x000fe20000000000 */
[----:B------:R-:W-:Y:S01]  /*0180*/  UMOV UR5, 0x1 ;  /* 0x0000000100057882 */ /* 0x000fe20000000000 */
[----:B------:R-:W-:Y:S01]  /*0190*/  UMOV UR6, 0x4 ;  /* 0x0000000400067882 */ /* 0x000fe20000000000 */
[----:B------:R-:W-:Y:S01]  /*01a0*/  ELECT P0, URZ, PT ;  /* 0x00000000003f782f */ /* 0x000fe20003800000 */
[----:B------:R-:W-:-:S04]  /*01b0*/  UIADD3 UR6, -UR6, 0x100000, URZ ;  /* 0x0010000006067890 */ /* 0x000fc8000fffe13f */
[----:B------:R-:W-:Y:S02]  /*01c0*/  USHF.L.U32 UR7, UR6, 0xb, URZ ;  /* 0x0000000b06077899 */ /* 0x000fe4000800063f */
[----:B------:R-:W-:Y:S02]  /*01d0*/  USHF.L.U32 UR6, UR6, 0x1, URZ ;  /* 0x0000000106067899 */ /* 0x000fe4000800063f */
[----:B0-----:R-:W-:Y:S02]  /*01e0*/  ULEA UR8, UR8, UR4, 0x18 ;  /* 0x0000000408087291 */ /* 0x001fe4000f8ec03f */
[----:B------:R-:W-:-:S04]  /*01f0*/  UIADD3 UR4, -UR5, 0x100000, URZ ;  /* 0x0010000005047890 */ /* 0x000fc8000fffe13f */
[----:B------:R-:W-:Y:S02]  /*0200*/  USHF.L.U32 UR5, UR4, 0xb, URZ ;  /* 0x0000000b04057899 */ /* 0x000fe4000800063f */
[----:B------:R-:W-:Y:S01]  /*0210*/  USHF.L.U32 UR4, UR4, 0x1, URZ ;  /* 0x0000000104047899 */ /* 0x000fe2000800063f */
[----:B------:R-:W0:Y:S11]  /*0220*/  FENCE.VIEW.ASYNC.S ;  /* 0x00000000000073c6 */ /* 0x000e360000000000 */
[----:B0-----:R0:W1:Y:S01]  /*0230*/  SYNCS.EXCH.64 URZ, [UR8], UR4 ;  /* 0x00000004083f75b2 */ /* 0x0010620008000100 */
[----:B------:R0:W2:Y:S01]  /*0240*/  SYNCS.EXCH.64 URZ, [UR8+0x28], UR6 ;  /* 0x00002806083f75b2 */ /* 0x0000a20008000100 */
[----:B------:R0:W3:Y:S01]  /*0250*/  SYNCS.EXCH.64 URZ, [UR8+0x8], UR4 ;  /* 0x00000804083f75b2 */ /* 0x0000e20008000100 */
[----:B------:R0:W4:Y:S01]  /*0260*/  SYNCS.EXCH.64 URZ, [UR8+0x30], UR6 ;  /* 0x00003006083f75b2 */ /* 0x0001220008000100 */
[----:B------:R0:W0:Y:S01]  /*0270*/  SYNCS.EXCH.64 URZ, [UR8+0x10], UR4 ;  /* 0x00001004083f75b2 */ /* 0x0000220008000100 */
[----:B------:R0:W0:Y:S01]  /*0280*/  SYNCS.EXCH.64 URZ, [UR8+0x38], UR6 ;  /* 0x00003806083f75b2 */ /* 0x0000220008000100 */
[----:B------:R0:W0:Y:S01]  /*0290*/  SYNCS.EXCH.64 URZ, [UR8+0x18], UR4 ;  /* 0x00001804083f75b2 */ /* 0x0000220008000100 */
[----:B------:R0:W0:Y:S01]  /*02a0*/  SYNCS.EXCH.64 URZ, [UR8+0x40], UR6 ;  /* 0x00004006083f75b2 */ /* 0x0000220008000100 */
[----:B------:R0:W0:Y:S01]  /*02b0*/  SYNCS.EXCH.64 URZ, [UR8+0x20], UR4 ;  /* 0x00002004083f75b2 */ /* 0x0000220008000100 */
[----:B------:R0:W0:Y:S01]  /*02c0*/  SYNCS.EXCH.64 URZ, [UR8+0x48], UR6 ;  /* 0x00004806083f75b2 */ /* 0x0000220008000100 */
[----:B------:R-:W-:Y:S01]  /*02d0*/  NOP ;  /* 0x0000000000007918 */ /* 0x000fe20000000000 */
.L_x_2:
[----:B------:R-:W5:Y:S01]  /*02e0*/  SHFL.IDX PT, R0, R0, RZ, 0x1f ;  /* 0x00001fff00007589 */ /* 0x000f6200000e0000 */
[----:B------:R-:W-:Y:S01]  /*02f0*/  SHF.R.S32.HI R7, RZ, 0x1f, R94 ;  /* 0x0000001fff077819 */ /* 0x000fe2000001145e */
[----:B0-----:R-:W0:Y:S01]  /*0300*/  S2UR UR8, SR_CTAID.X ;  /* 0x00000000000879c3 */ /* 0x001e220000002500 */
[----:B------:R-:W-:Y:S01]  /*0310*/  ELECT P0, URZ, PT ;  /* 0x00000000003f782f */ /* 0x000fe20003800000 */
[----:B------:R-:W1:Y:S01]  /*0320*/  S2R R4, SR_CTAID.Y ;  /* 0x0000000000047919 */ /* 0x000e620000002600 */
[----:B------:R-:W-:Y:S01]  /*0330*/  LEA.HI R7, R7, R94, RZ, 0x7 ;  /* 0x0000005e07077211 */ /* 0x000fe200078f38ff */
[----:B------:R-:W-:Y:S01]  /*0340*/  ULDC UR4, c[0x0][0x154] ;  /* 0x0000550000047ab9 */ /* 0x000fe20000000800 */
[----:B------:R-:W-:Y:S01]  /*0350*/  SHF.R.S32.HI R8, RZ, 0x1f, R5 ;  /* 0x0000001fff087819 */ /* 0x000fe20000011405 */
[----:B------:R-:W-:Y:S01]  /*0360*/  NOP ;  /* 0x0000000000007918 */ /* 0x000fe20000000000 */
[----:B------:R-:W-:Y:S01]  /*0370*/  LOP3.LUT R7, R7, 0xffffff80, RZ, 0xc0, !PT ;  /* 0xffffff8007077812 */ /* 0x000fe200078ec0ff */
[----:B------:R-:W2:Y:S01]  /*0380*/  LDC R13, c[0x0][0x140] ;  /* 0x00005000ff0d7b82 */ /* 0x000ea20000000800 */
[----:B------:R-:W-:Y:S01]  /*0390*/  LEA.HI R8, R8, R5, RZ, 0x2 ;  /* 0x0000000508087211 */ /* 0x000fe200078f10ff */
[----:B------:R-:W-:-:S02]  /*03a0*/  NOP ;  /* 0x0000000000007918 */ /* 0x000fc40000000000 */
[----:B------:R-:W-:Y:S01]  /*03b0*/  IMAD.IADD R6, R94, 0x1, -R7 ;  /* 0x000000015e067824 */ /* 0x000fe200078e0a07 */
[----:B------:R-:W-:-:S03]  /*03c0*/  LOP3.LUT R10, R8, 0x3ffffffc, RZ, 0xc0, !PT ;  /* 0x3ffffffc080a7812 */ /* 0x000fc600078ec0ff */
[----:B------:R-:W3:Y:S01]  /*03d0*/  LDC R11, c[0x0][0x144] ;  /* 0x00005100ff0b7b82 */ /* 0x000ee20000000800 */
[----:B------:R-:W-:Y:S02]  /*03e0*/  SHF.R.S32.HI R7, RZ, 0x1f, R6 ;  /* 0x0000001fff077819 */ /* 0x000fe40000011406 */
[----:B------:R-:W-:Y:S02]  /*03f0*/  LOP3.LUT P2, RZ, R6, 0x7, RZ, 0xc0, !PT ;  /* 0x0000000706ff7812 */ /* 0x000fe4000784c0ff */
[----:B------:R-:W-:Y:S02]  /*0400*/  LEA.HI R7, R7, R6, RZ, 0x3 ;  /* 0x0000000607077211 */ /* 0x000fe400078f18ff */
[----:B-----5:R-:W-:Y:S02]  /*0410*/  ISETP.NE.OR P0, PT, R0, RZ, !P0 ;  /* 0x000000ff0000720c */ /* 0x020fe40004705670 */
[--C-:B------:R-:W-:Y:S02]  /*0420*/  SHF.R.S32.HI R0, RZ, 0x3, R7.reuse ;  /* 0x00000003ff007819 */ /* 0x100fe40000011407 */
[----:B------:R-:W-:-:S04]  /*0430*/  SHF.R.S32.HI R7, RZ, 0x1f, R7 ;  /* 0x0000001fff077819 */ /* 0x000fc80000011407 */
[----:B------:R-:W-:Y:S02]  /*0440*/  LEA.HI R7, R7, R0, RZ, 0x2 ;  /* 0x0000000007077211 */ /* 0x000fe400078f10ff */
[----:B--2---:R-:W-:Y:S02]  /*0450*/  ISETP.EQ.U32.AND P3, PT, R13, 0x1, PT ;  /* 0x000000010d00780c */ /* 0x004fe40003f62070 */
[----:B-1----:R-:W-:Y:S01]  /*0460*/  I2FP.F32.U32 R9, R4 ;  /* 0x0000000400097245 */ /* 0x002fe20000201000 */
[----:B------:R-:W-:Y:S01]  /*0470*/  VOTEU.ALL UP0, P0 ;  /* 0x00000000003f7886 */ /* 0x000fe20000000000 */
[----:B------:R-:W-:Y:S01]  /*0480*/  LOP3.LUT R7, R7, 0xfffffffc, RZ, 0xc0, !PT ;  /* 0xfffffffc07077812 */ /* 0x000fe200078ec0ff */
[----:B------:R-:W-:Y:S02]  /*0490*/  VOTEU.ALL UP1, P0 ;  /* 0x00000000003f7886 */ /* 0x000fe40000020000 */
[----:B------:R-:W-:Y:S01]  /*04a0*/  FMUL R12, R9, UR4 ;  /* 0x00000004090c7c20 */ /* 0x000fe20008400000 */
[----:B------:R-:W-:Y:S01]  /*04b0*/  IMAD.IADD R9, R5, 0x1, -R10 ;  /* 0x0000000105097824 */ /* 0x000fe200078e0a0a */
[----:B0-----:R-:W-:Y:S01]  /*04c0*/  I2FP.F32.U32 R10, UR8 ;  /* 0x00000008000a7c45 */ /* 0x001fe20008201000 */
[----:B------:R-:W-:Y:S01]  /*04d0*/  IMAD.IADD R8, R0, 0x1, -R7 ;  /* 0x0000000100087824 */ /* 0x000fe200078e0a07 */
[----:B------:R-:W0:Y:S01]  /*04e0*/  @!UP0 S2UR UR7, SR_CgaCtaId ;  /* 0x00000000000789c3 */ /* 0x000e220000008800 */
[----:B------:R-:W-:Y:S01]  /*04f0*/  ULDC UR4, c[0x0][0x150] ;  /* 0x0000540000047ab9 */ /* 0x000fe20000000800 */
[----:B------:R-:W1:Y:S01]  /*0500*/  F2I.U32.TRUNC.NTZ R12, R12 ;  /* 0x0000000c000c7305 */ /* 0x000e62000020f000 */
[----:B------:R-:W-:Y:S01]  /*0510*/  FMUL R10, R10, UR4 ;  /* 0x000000040a0a7c20 */ /* 0x000fe20008400000 */
[----:B------:R-:W-:Y:S01]  /*0520*/  SHF.R.S32.HI R0, RZ, 0x1f, R3 ;  /* 0x0000001fff007819 */ /* 0x000fe20000011403 */
[----:B------:R-:W-:Y:S01]  /*0530*/  IMAD R8, R9, 0x4, R8 ;  /* 0x0000000409087824 */ /* 0x000fe200078e0208 */
[----:B------:R-:W-:Y:S01]  /*0540*/  UMOV UR4, 0x20 ;  /* 0x0000002000047882 */ /* 0x000fe20000000000 */
[----:B------:R-:W-:Y:S01]  /*0550*/  @!UP0 UMOV UR6, 0x400 ;  /* 0x0000040000068882 */ /* 0x000fe20000000000 */
[----:B------:R-:W2:Y:S01]  /*0560*/  LDC R7, c[0x0][0x148] ;  /* 0x00005200ff077b82 */ /* 0x000ea20000000800 */
[----:B------:R-:W-:Y:S01]  /*0570*/  LEA.HI R0, R0, R3, RZ, 0x2 ;  /* 0x0000000300007211 */ /* 0x000fe200078f10ff */
[----:B------:R-:W5:Y:S01]  /*0580*/  F2I.U32.TRUNC.NTZ R10, R10 ;  /* 0x0000000a000a7305 */ /* 0x000f62000020f000 */
[----:B------:R-:W-:Y:S01]  /*0590*/  IMAD.SHL.U32 R19, R8, 0x4, RZ ;  /* 0x0000000408137824 */ /* 0x000fe200078e00ff */
[----:B------:R-:W-:-:S04]  /*05a0*/  @!UP0 UIADD3 UR4, -UR4, 0x100000, URZ ;  /* 0x0010000004048890 */ /* 0x000fc8000fffe13f */
[----:B------:R-:W-:Y:S02]  /*05b0*/  @!UP0 USHF.L.U32 UR5, UR4, 0xb, URZ ;  /* 0x0000000b04058899 */ /* 0x000fe4000800063f */
[----:B------:R-:W-:Y:S01]  /*05c0*/  @!UP0 USHF.L.U32 UR4, UR4, 0x1, URZ ;  /* 0x0000000104048899 */ /* 0x000fe2000800063f */
[----:B------:R-:W-:Y:S02]  /*05d0*/  LOP3.LUT R0, R0, 0xfffffffc, RZ, 0xc0, !PT ;  /* 0xfffffffc00007812 */ /* 0x000fe400078ec0ff */
[----:B------:R-:W-:Y:S01]  /*05e0*/  LOP3.LUT R19, R8, 0xc, R19, 0x78, !PT ;  /* 0x0000000c08137812 */ /* 0x000fe200078e7813 */
[----:B-1----:R-:W-:Y:S02]  /*05f0*/  IMAD.MOV R21, RZ, RZ, -R12 ;  /* 0x000000ffff157224 */ /* 0x002fe400078e0a0c */
[----:B------:R-:W-:Y:S01]  /*0600*/  IMAD.IADD R3, R3, 0x1, -R0 ;  /* 0x0000000103037824 */ /* 0x000fe200078e0a00 */
[----:B0-----:R-:W-:Y:S01]  /*0610*/  @!UP0 ULEA UR6, UR7, UR6, 0x18 ;  /* 0x0000000607068291 */ /* 0x001fe2000f8ec03f */
[----:B-----5:R-:W-:-:S03]  /*0620*/  IMAD.MOV R10, RZ, RZ, -R10 ;  /* 0x000000ffff0a7224 */ /* 0x020fc600078e0a0a */
[----:B------:R-:W-:Y:S01]  /*0630*/  ISETP.NE.AND P1, PT, R3, 0x3, PT ;  /* 0x000000030300780c */ /* 0x000fe20003f25270 */
[----:B------:R-:W-:Y:S01]  /*0640*/  VOTEU.ALL UP0, P0 ;  /* 0x00000000003f7886 */ /* 0x000fe20000000000 */
[----:B------:R-:W-:Y:S01]  /*0650*/  ISETP.LT.U32.AND P0, PT, R19, 0x2, !P2 ;  /* 0x000000021300780c */ /* 0x000fe20005701070 */
[----:B---3--:R-:W-:Y:S01]  /*0660*/  IMAD R6, R11, R10, UR8 ;  /* 0x000000080b067e24 */ /* 0x008fe2000f8e020a */
[----:B------:R-:W-:Y:S01]  /*0670*/  ISETP.EQ.OR P1, PT, R3, RZ, !P1 ;  /* 0x000000ff0300720c */ /* 0x000fe20004f22670 */
[C---:B------:R-:W-:Y:S01]  /*0680*/  VIADD R10, R2.reuse, 0xffffffff ;  /* 0xffffffff020a7836 */ /* 0x040fe20000000000 */
[C---:B------:R-:W-:Y:S01]  /*0690*/  ISETP.NE.AND P2, PT, R2.reuse, RZ, PT ;  /* 0x000000ff0200720c */ /* 0x040fe20003f45270 */
[----:B--2---:R-:W-:Y:S01]  /*06a0*/  IMAD R0, R7, R21, R4 ;  /* 0x0000001507007224 */ /* 0x004fe200078e0204 */
[----:B------:R-:W-:Y:S01]  /*06b0*/  ISETP.EQ.AND P1, PT, R2, RZ, P1 ;  /* 0x000000ff0200720c */ /* 0x000fe20000f22270 */
[----:B------:R-:W0:Y:S02]  /*06c0*/  FENCE.VIEW.ASYNC.S ;  /* 0x00000000000073c6 */ /* 0x000e240000000000 */
[----:B0-----:R0:W1:Y:S01]  /*06d0*/  @!UP0 SYNCS.EXCH.64 URZ, [UR6+0x60], UR4 ;  /* 0x00006004063f85b2 */ /* 0x0010620008000100 */
[----:B------:R-:W-:-:S02]  /*06e0*/  ISETP.GE.U32.AND P5, PT, R10, 0x2, PT ;  /* 0x000000020a00780c */ /* 0x000fc40003fa6070 */
[----:B------:R-:W-:Y:S02]  /*06f0*/  ISETP.NE.AND P4, PT, R0, R19, PT ;  /* 0x000000130000720c */ /* 0x000fe40003f85270 */
[----:B------:R-:W-:Y:S02]  /*0700*/  SEL R18, RZ, 0x1, !P1 ;  /* 0x00000001ff127807 */ /* 0x000fe40004800000 */
[----:B------:R-:W-:Y:S02]  /*0710*/  ISETP.EQ.OR P4, PT, R6, RZ, !P4 ;  /* 0x000000ff0600720c */ /* 0x000fe40006782670 */
[----:B------:R-:W-:Y:S02]  /*0720*/  LOP3.LUT R0, R94, 0x7f, RZ, 0xc0, !PT ;  /* 0x0000007f5e007812 */ /* 0x000fe400078ec0ff */
[----:B------:R-:W-:Y:S02]  /*0730*/  PLOP3.LUT P0, PT, P0, P4, PT, 0x80, 0x0 ;  /* 0x000000000000781c */ /* 0x000fe40000709070 */
[----:B------:R-:W-:-:S02]  /*0740*/  SEL R18, R18, 0x2, P5 ;  /* 0x0000000212127807 */ /* 0x000fc40002800000 */
[----:B------:R-:W-:Y:S01]  /*0750*/  P2R R102, PR, RZ, 0x1 ;  /* 0x00000001ff667803 */ /* 0x000fe20000000000 */
[----:B------:R0:W2:Y:S01]  /*0760*/  @!UP1 SYNCS.EXCH.64 URZ, [UR6+0x68], UR4 ;  /* 0x00006804063f95b2 */ /* 0x0000a20008000100 */
[----:B------:R-:W-:Y:S01]  /*0770*/  NOP ;  /* 0x0000000000007918 */ /* 0x000fe20000000000 */
[----:B------:R-:W-:Y:S06]  /*0780*/  @!P3 BRA `(.L_x_3) ;  /* 0x000000000008b947 */ /* 0x000fec0003800000 */
[----:B-12-4-:R-:W-:Y:S01]  /*0790*/  UCGABAR_ARV ;  /* 0x00000000000079c7 */ /* 0x016fe20008000000 */
[----:B------:R-:W-:Y:S05]  /*07a0*/  BRA `(.L_x_4) ;  /* 0x0000000000047947 */ /* 0x000fea0003800000 */
.L_x_3:
[----:B-12-4-:R-:W-:Y:S01]  /*07b0*/  NOP ;  /* 0x0000000000007918 */ /* 0x016fe20000000000 */
.L_x_4:
[----:B------:R-:W1:Y:S01]  /*07c0*/  LDC R2, c[0x0][0x65c] ;  /* 0x00019700ff027b82 */ /* 0x000e620000000800 */
[----:B------:R-:W-:Y:S02]  /*07d0*/  IMAD.U32 R8, RZ, RZ, UR8 ;  /* 0x00000008ff087e24 */ /* 0x000fe4000f8e00ff */
[----:B------:R-:W-:Y:S01]  /*07e0*/  IMAD.MOV.U32 R9, RZ, RZ, RZ ;  /* 0x000000ffff097224 */ /* 0x000fe200078e00ff */
[----:B-1----:R-:W-:-:S04]  /*07f0*/  ISETP.NE.AND P1, PT, R2, 0x1, PT ;  /* 0x000000010200780c */ /* 0x002fc80003f25270 */
[----:B------:R-:W-:-:S09]  /*0800*/  P2R R5, PR, RZ, 0x2 ;  /* 0x00000002ff057803 */ /* 0x000fd20000000000 */
[----:B------:R-:W1:Y:S01]  /*0810*/  @P1 LDC R17, c[0x0][0x10] ;  /* 0x00000400ff111b82 */ /* 0x000e620000000800 */
[----:B------:R-:W-:Y:S02]  /*0820*/  @P1 IMAD.MOV.U32 R5, RZ, RZ, RZ ;  /* 0x000000ffff051224 */ /* 0x000fe400078e00ff */
[----:B------:R-:W-:-:S05]  /*0830*/  @P1 IMAD.MOV.U32 R13, RZ, RZ, RZ ;  /* 0x000000ffff0d1224 */ /* 0x000fca00078e00ff */
[----:B------:R-:W2:Y:S01]  /*0840*/  @!P1 LDC R11, c[0x0][0xc] ;  /* 0x00000300ff0b9b82 */ /* 0x000ea20000000800 */
[----:B0-----:R-:W-:Y:S01]  /*0850*/  ULDC UR4, c[0x0][0xc] ;  /* 0x0000030000047ab9 */ /* 0x001fe20000000800 */
[----:B------:R-:W-:Y:S01]  /*0860*/  ULDC UR5, c[0x0][0x10] ;  /* 0x0000040000057ab9 */ /* 0x000fe20000000800 */
[----:B------:R-:W-:Y:S01]  /*0870*/  ULDC UR6, c[0x0][0x14] ;  /* 0x0000050000067ab9 */ /* 0x000fe20000000800 */
[----:B------:R-:W-:-:S04]  /*0880*/  UIMAD.WIDE.U32 UR4, UR4, UR5, URZ ;  /* 0x00000005040472a5 */ /* 0x000fc8000f8e003f */
[----:B------:R-:W-:Y:S02]  /*0890*/  UIMAD.WIDE.U32 UR38, UR4, UR6, URZ ;  /* 0x00000006042672a5 */ /* 0x000fe4000f8e003f */
[----:B------:R-:W-:-:S04]  /*08a0*/  UIMAD UR41, UR5, UR6, URZ ;  /* 0x00000006052972a4 */ /* 0x000fc8000f8e023f */
[----:B------:R-:W-:Y:S01]  /*08b0*/  UIADD3 UR41, UR39, UR41, URZ ;  /* 0x0000002927297290 */ /* 0x000fe2000fffe03f */
[----:B-1----:R-:W-:-:S04]  /*08c0*/  @P1 IMAD.WIDE.U32 R16, R17, UR8, R4 ;  /* 0x0000000811101c25 */ /* 0x002fc8000f8e0004 */
[----:B------:R-:W-:Y:S02]  /*08d0*/  @P1 IMAD.IADD R17, R17, 0x1, R13 ;  /* 0x0000000111111824 */ /* 0x000fe400078e020d */
[----:B--2---:R-:W-:-:S04]  /*08e0*/  @!P1 IMAD.WIDE.U32 R8, R4, R11, R8 ;  /* 0x0000000b04089225 */ /* 0x004fc800078e0008 */
[----:B------:R-:W-:Y:S02]  /*08f0*/  @!P1 IMAD.MOV.U32 R16, RZ, RZ, R8 ;  /* 0x000000ffff109224 */ /* 0x000fe400078e0008 */
[----:B------:R-:W-:Y:S01]  /*0900*/  @!P1 IMAD.MOV.U32 R17, RZ, RZ, R9 ;  /* 0x000000ffff119224 */ /* 0x000fe200078e0009 */
[----:B------:R-:W-:Y:S06]  /*0910*/  @!P3 BRA `(.L_x_5) ;  /* 0x00000000000cb947 */ /* 0x000fec0003800000 */
[----:B------:R-:W-:Y:S01]  /*0920*/  UCGABAR_WAIT ;  /* 0x0000000000007dc7 */ /* 0x000fe20008000000 */
[----:B------:R-:W-:Y:S01]  /*0930*/  CCTL.IVALL ;  /* 0x00000000ff00798f */ /* 0x000fe20002000000 */
[----:B------:R-:W-:Y:S05]  /*0940*/  BRA `(.L_x_6) ;  /* 0x0000000000047947 */ /* 0x000fea0003800000 */
.L_x_5:
[----:B------:R-:W-:Y:S06]  /*0950*/  BAR.SYNC.DEFER_BLOCKING 0x0 ;  /* 0x0000000000007b1d */ /* 0x000fec0000010000 */
.L_x_6:
[----:B------:R-:W-:Y:S05]  /*0960*/  @!P2 BRA `(.L_x_7) ;  /* 0x0000005c008ca947 */ /* 0x000fea0003800000 */
[----:B------:R-:W-:-:S13]  /*0970*/  ISETP.GT.U32.AND P0, PT, R10, 0x1, PT ;  /* 0x000000010a00780c */ /* 0x000fda0003f04070 */
[----:B------:R-:W-:Y:S05]  /*0980*/  @P0 EXIT ;  /* 0x000000000000094d */ /* 0x000fea0003800000 */
[----:B------:R-:W-:Y:S01]  /*0990*/  ULDC.64 UR4, c[0x0][0x650] ;  /* 0x0001940000047ab9 */ /* 0x000fe20000000a00 */
[----:B------:R-:W-:Y:S01]  /*09a0*/  PRMT R3, RZ, 0x7610, R3 ;  /* 0x00007610ff037816 */ /* 0x000fe20000000003 */
[----:B------:R-:W-:Y:S01]  /*09b0*/  IMAD.MOV.U32 R101, RZ, RZ, -0x1 ;  /* 0xffffffffff657424 */ /* 0x000fe200078e00ff */
[----:B------:R-:W-:Y:S01]  /*09c0*/  ISETP.GE.U32.AND P0, PT, R16, UR4, PT ;  /* 0x0000000410007c0c */ /* 0x000fe2000bf06070 */
[----:B------:R-:W-:Y:S02]  /*09d0*/  IMAD.MOV.U32 R100, RZ, RZ, -0x1 ;  /* 0xffffffffff647424 */ /* 0x000fe400078e00ff */
[----:B------:R-:W-:Y:S01]  /*09e0*/  IMAD.MOV.U32 R99, RZ, RZ, -0x1 ;  /* 0xffffffffff637424 */ /* 0x000fe200078e00ff */
[----:B------:R-:W-:-:S13]  /*09f0*/  ISETP.GE.U32.AND.EX P0, PT, R17, UR5, PT, P0 ;  /* 0x0000000511007c0c */ /* 0x000fda000bf06100 */
[----:B------:R-:W-:Y:S05]  /*0a00*/  @P0 BRA `(.L_x_8) ;  /* 0x0000000400280947 */ /* 0x000fea0003800000 */
[----:B------:R-:W0:Y:S01]  /*0a10*/  LDC.64 R22, c[0x0][0x628] ;  /* 0x00018a00ff167b82 */ /* 0x000e220000000a00 */
[----:B------:R-:W-:Y:S02]  /*0a20*/  IMAD.MOV.U32 R8, RZ, RZ, R16 ;  /* 0x000000ffff087224 */ /* 0x000fe400078e0010 */
[----:B------:R-:W-:-:S05]  /*0a30*/  IMAD.MOV.U32 R9, RZ, RZ, R17 ;  /* 0x000000ffff097224 */ /* 0x000fca00078e0011 */
[----:B------:R-:W1:Y:S08]  /*0a40*/  LDC R20, c[0x0][0x630] ;  /* 0x00018c00ff147b82 */ /* 0x000e700000000800 */
[----:B------:R-:W2:Y:S01]  /*0a50*/  LDC.64 R24, c[0x0][0x620] ;  /* 0x00018800ff187b82 */ /* 0x000ea20000000a00 */
[----:B0-----:R-:W-:-:S04]  /*0a60*/  ISETP.NE.U32.AND P0, PT, R22, RZ, PT ;  /* 0x000000ff1600720c */ /* 0x001fc80003f05070 */
[----:B------:R-:W-:-:S13]  /*0a70*/  ISETP.NE.AND.EX P0, PT, R23, RZ, PT, P0 ;  /* 0x000000ff1700720c */ /* 0x000fda0003f05300 */
[----:B-12---:R-:W-:Y:S05]  /*0a80*/  @!P0 BRA `(.L_x_9) ;  /* 0x0000000000288947 */ /* 0x006fea0003800000 */
[----:B------:R-:W0:Y:S02]  /*0a90*/  LDC R3, c[0x0][0x634] ;  /* 0x00018d00ff037b82 */ /* 0x000e240000000800 */
[----:B0-----:R-:W-:-:S05]  /*0aa0*/  IADD3 R3, P0, R16, R3, RZ ;  /* 0x0000000310037210 */ /* 0x001fca0007f1e0ff */
[----:B------:R-:W-:-:S04]  /*0ab0*/  IMAD.X R15, RZ, RZ, R17, P0 ;  /* 0x000000ffff0f7224 */ /* 0x000fc800000e0611 */
[----:B------:R-:W-:-:S04]  /*0ac0*/  IMAD.WIDE.U32 R8, R15, R22, RZ ;  /* 0x000000160f087225 */ /* 0x000fc800078e00ff */
[----:B------:R-:W-:-:S04]  /*0ad0*/  IMAD.WIDE.U32 R10, P0, R3, R23, R8 ;  /* 0x00000017030a7225 */ /* 0x000fc80007800008 */
[----:B------:R-:W-:-:S04]  /*0ae0*/  IMAD.WIDE.U32 R8, R3, R22, RZ ;  /* 0x0000001603087225 */ /* 0x000fc800078e00ff */
[----:B------:R-:W-:Y:S01]  /*0af0*/  IMAD.X R13, RZ, RZ, RZ, P0 ;  /* 0x000000ffff0d7224 */ /* 0x000fe200000e06ff */
[----:B------:R-:W-:Y:S01]  /*0b00*/  IADD3 RZ, P0, R9, R10, RZ ;  /* 0x0000000a09ff7210 */ /* 0x000fe20007f1e0ff */
[----:B------:R-:W-:-:S04]  /*0b10*/  IMAD.MOV.U32 R12, RZ, RZ, R11 ;  /* 0x000000ffff0c7224 */ /* 0x000fc800078e000b */
[----:B------:R-:W-:-:S08]  /*0b20*/  IMAD.WIDE.U32.X R8, R15, R23, R12, P0 ;  /* 0x000000170f087225 */ /* 0x000fd000000e040c */
.L_x_9:
[----:B------:R-:W0:Y:S01]  /*0b30*/  LDC.64 R28, c[0x0][0x640] ;  /* 0x00019000ff1c7b82 */ /* 0x000e220000000a00 */
[-CC-:B------:R-:W-:Y:S01]  /*0b40*/  SHF.R.U64 R99, R8, R20.reuse, R9.reuse ;  /* 0x0000001408637219 */ /* 0x180fe20000001209 */
[----:B------:R-:W-:Y:S01]  /*0b50*/  IMAD R27, R7, R21, R4 ;  /* 0x00000015071b7224 */ /* 0x000fe200078e0204 */
[----:B------:R-:W-:Y:S01]  /*0b60*/  SHF.R.U32.HI R3, RZ, R20, R9 ;  /* 0x00000014ff037219 */ /* 0x000fe20000011609 */
[----:B------:R-:W-:Y:S01]  /*0b70*/  IMAD.MOV.U32 R21, RZ, RZ, 0x1 ;  /* 0x00000001ff157424 */ /* 0x000fe200078e00ff */
[----:B------:R-:W-:-:S03]  /*0b80*/  IADD3 R5, P0, RZ, -R99, RZ ;  /* 0x80000063ff057210 */ /* 0x000fc60007f1e0ff */
[----:B------:R-:W1:Y:S02]  /*0b90*/  LDC R22, c[0x0][0x618] ;  /* 0x00018600ff167b82 */ /* 0x000e640000000800 */
[----:B------:R-:W-:Y:S02]  /*0ba0*/  IMAD.X R3, RZ, RZ, ~R3, P0 ;  /* 0x000000ffff037224 */ /* 0x000fe400000e0e03 */
[----:B------:R-:W-:-:S04]  /*0bb0*/  IMAD.WIDE.U32 R8, R5, R24, R16 ;  /* 0x0000001805087225 */ /* 0x000fc800078e0010 */
[----:B------:R-:W2:Y:S01]  /*0bc0*/  LDC R20, c[0x0][0x608] ;  /* 0x00018200ff147b82 */ /* 0x000ea20000000800 */
[----:B------:R-:W-:Y:S02]  /*0bd0*/  IMAD R10, R3, R24, RZ ;  /* 0x00000018030a7224 */ /* 0x000fe400078e02ff */
[----:B------:R-:W-:Y:S02]  /*0be0*/  IMAD.MOV.U32 R3, RZ, RZ, -0x1 ;  /* 0xffffffffff037424 */ /* 0x000fe400078e00ff */
[----:B------:R-:W-:-:S03]  /*0bf0*/  IMAD R5, R5, R25, R10 ;  /* 0x0000001905057224 */ /* 0x000fc600078e020a */
[----:B------:R-:W3:Y:S01]  /*0c00*/  LDC R26, c[0x0][0x658] ;  /* 0x00019600ff1a7b82 */ /* 0x000ee20000000800 */
[----:B------:R-:W-:Y:S01]  /*0c10*/  IMAD.IADD R5, R9, 0x1, R5 ;  /* 0x0000000109057824 */ /* 0x000fe200078e0205 */
[----:B0-----:R-:W-:-:S04]  /*0c20*/  ISETP.NE.U32.AND P0, PT, R28, RZ, PT ;  /* 0x000000ff1c00720c */ /* 0x001fc80003f05070 */
[----:B------:R-:W-:Y:S02]  /*0c30*/  ISETP.NE.AND.EX P0, PT, R29, RZ, PT, P0 ;  /* 0x000000ff1d00720c */ /* 0x000fe40003f05300 */
[----:B------:R-:W0:Y:S01]  /*0c40*/  LDC R24, c[0x0][0x600] ;  /* 0x00018000ff187b82 */ /* 0x000e220000000800 */
[-CC-:B-1----:R-:W-:Y:S02]  /*0c50*/  SHF.R.U64 R12, R8, R22.reuse, R5.reuse ;  /* 0x00000016080c7219 */ /* 0x182fe40000001205 */
[----:B------:R-:W-:-:S05]  /*0c60*/  SHF.R.U32.HI R5, RZ, R22, R5 ;  /* 0x00000016ff057219 */ /* 0x000fca0000011605 */
[----:B------:R-:W1:Y:S01]  /*0c70*/  LDC R15, c[0x0][0x648] ;  /* 0x00019200ff0f7b82 */ /* 0x000e620000000800 */
[-CC-:B--2---:R-:W-:Y:S02]  /*0c80*/  SHF.R.U64 R22, R12, R20.reuse, R5.reuse ;  /* 0x000000140c167219 */ /* 0x184fe40000001205 */
[----:B------:R-:W-:-:S05]  /*0c90*/  SHF.R.U32.HI R5, RZ, R20, R5 ;  /* 0x00000014ff057219 */ /* 0x000fca0000011605 */
[----:B------:R-:W2:Y:S01]  /*0ca0*/  LDC R23, c[0x0][0x638] ;  /* 0x00018e00ff177b82 */ /* 0x000ea20000000800 */
[-CC-:B---3--:R-:W-:Y:S02]  /*0cb0*/  SHF.R.U64 R20, R22, R26.reuse, R5.reuse ;  /* 0x0000001a16147219 */ /* 0x188fe40000001205 */
[-C--:B------:R-:W-:Y:S02]  /*0cc0*/  SHF.L.U32 R3, R3, R26.reuse, RZ ;  /* 0x0000001a03037219 */ /* 0x080fe400000006ff */
[----:B------:R-:W-:Y:S01]  /*0cd0*/  SHF.R.U32.HI R5, RZ, R26, R5 ;  /* 0x0000001aff057219 */ /* 0x000fe20000011605 */
[----:B------:R-:W-:Y:S01]  /*0ce0*/  IMAD.MOV.U32 R4, RZ, RZ, R20 ;  /* 0x000000ffff047224 */ /* 0x000fe200078e0014 */
[----:B------:R-:W-:Y:S01]  /*0cf0*/  LOP3.LUT R7, RZ, R3, RZ, 0x33, !PT ;  /* 0x00000003ff077212 */ /* 0x000fe200078e33ff */
[----:B------:R-:W3:Y:S01]  /*0d00*/  LDC R25, c[0x0][0x610] ;  /* 0x00018400ff197b82 */ /* 0x000ee20000000800 */
[----:B------:R-:W-:Y:S05]  /*0d10*/  @!P0 BRA `(.L_x_10) ;  /* 0x0000000000288947 */ /* 0x000fea0003800000 */
[----:B------:R-:W4:Y:S02]  /*0d20*/  LDC R3, c[0x0][0x64c] ;  /* 0x00019300ff037b82 */ /* 0x000f240000000800 */
[----:B----4-:R-:W-:-:S05]  /*0d30*/  IADD3 R3, P0, R20, R3, RZ ;  /* 0x0000000314037210 */ /* 0x010fca0007f1e0ff */
        /* <DEDUP_REMOVED lines=8> */
.L_x_10:
[----:B-1----:R-:W-:Y:S02]  /*0dc0*/  SHF.R.U64 R5, R4, R15, R5 ;  /* 0x0000000f04057219 */ /* 0x002fe40000001205 */
[----:B------:R-:W-:Y:S01]  /*0dd0*/  LOP3.LUT R4, R22, R7, RZ, 0xc0, !PT ;  /* 0x0000000716047212 */ /* 0x000fe200078ec0ff */
[----:B0-----:R-:W-:Y:S01]  /*0de0*/  VIADD R7, R24, 0xffffffff ;  /* 0xffffffff18077836 */ /* 0x001fe20000000000 */
[----:B------:R-:W-:Y:S01]  /*0df0*/  SHF.L.U32 R3, R21, R26, RZ ;  /* 0x0000001a15037219 */ /* 0x000fe200000006ff */
[----:B------:R-:W-:Y:S01]  /*0e00*/  IMAD.MOV R8, RZ, RZ, -R5 ;  /* 0x000000ffff087224 */ /* 0x000fe200078e0a05 */
[----:B------:R-:W-:Y:S02]  /*0e10*/  SEL R6, R6, R27, !P1 ;  /* 0x0000001b06067207 */ /* 0x000fe40004800000 */
[----:B------:R-:W-:Y:S01]  /*0e20*/  LOP3.LUT R7, R12, R7, RZ, 0xc0, !PT ;  /* 0x000000070c077212 */ /* 0x000fe200078ec0ff */
[----:B------:R-:W-:Y:S02]  /*0e30*/  IMAD R5, R3, R5, R4 ;  /* 0x0000000503057224 */ /* 0x000fe400078e0204 */
[----:B--2---:R-:W-:-:S02]  /*0e40*/  IMAD R3, R8, R23, R20 ;  /* 0x0000001708037224 */ /* 0x004fc400078e0214 */
[----:B---3--:R-:W-:Y:S02]  /*0e50*/  IMAD R6, R5, R25, R6 ;  /* 0x0000001905067224 */ /* 0x008fe400078e0206 */
[----:B------:R-:W-:Y:S02]  /*0e60*/  IMAD R101, R3, R24, R7 ;  /* 0x0000001803657224 */ /* 0x000fe400078e0207 */
[----:B------:R-:W-:-:S03]  /*0e70*/  IMAD.MOV.U32 R4, RZ, RZ, 0x1 ;  /* 0x00000001ff047424 */ /* 0x000fc600078e00ff */
[----:B------:R-:W-:Y:S02]  /*0e80*/  SEL R100, R101, R6, !P1 ;  /* 0x0000000665647207 */ /* 0x000fe40004800000 */
[----:B------:R-:W-:Y:S02]  /*0e90*/  PRMT R3, R4, 0x7610, R3 ;  /* 0x0000761004037816 */ /* 0x000fe40000000003 */
[----:B------:R-:W-:-:S07]  /*0ea0*/  SEL R101, R6, R101, !P1 ;  /* 0x0000006506657207 */ /* 0x000fce0004800000 */
.L_x_8:
[----:B------:R-:W-:-:S08]  /*0eb0*/  NOP ;  /* 0x0000000000007918 */ /* 0x000fd00000000000 */
[----:B------:R-:W0:Y:S02]  /*0ec0*/  USETMAXREG.TRY_ALLOC.CTAPOOL UP0, 0xe8 ;  /* 0x000000e8000079c8 */ /* 0x000e240008000600 */
[----:B0-----:R-:W-:-:S13]  /*0ed0*/  PLOP3.LUT P0, PT, PT, PT, UP0, 0x80, 0x0 ;  /* 0x000000000000781c */ /* 0x001fda0003f0f008 */
[----:B------:R-:W-:Y:S05]  /*0ee0*/  @!P0 BRA `(.L_x_8) ;  /* 0xfffffffc00f08947 */ /* 0x000fea000383ffff */
[----:B------:R-:W-:Y:S01]  /*0ef0*/  ULDC.64 UR4, c[0x0][0x598] ;  /* 0x0001660000047ab9 */ /* 0x000fe20000000a00 */
[----:B------:R-:W-:Y:S01]  /*0f00*/  ULDC.64 UR36, c[0x0][0x208] ;  /* 0x0000820000247ab9 */ /* 0x000fe20000000a00 */
[----:B------:R-:W-:-:S04]  /*0f10*/  ISETP.NE.U32.AND P0, PT, RZ, UR4, PT ;  /* 0x00000004ff007c0c */ /* 0x000fc8000bf05070 */
[----:B------:R-:W-:-:S13]  /*0f20*/  ISETP.NE.AND.EX P0, PT, RZ, UR5, PT, P0 ;  /* 0x00000005ff007c0c */ /* 0x000fda000bf05300 */
[----:B------:R-:W-:Y:S05]  /*0f30*/  @!P0 BRA `(.L_x_11) ;  /* 0x00000000001c8947 */ /* 0x000fea0003800000 */
[----:B------:R-:W0:Y:S02]  /*0f40*/  LDC.64 R4, c[0x0][0x598] ;  /* 0x00016600ff047b82 */ /* 0x000e240000000a00 */
[----:B0-----:R-:W2:Y:S02]  /*0f50*/  LDG.E.64 R4, desc[UR36][R4.64] ;  /* 0x0000002404047981 */ /* 0x001ea4000c1e1b00 */
[----:B--2---:R-:W-:-:S04]  /*0f60*/  ISETP.NE.U32.AND P0, PT, R4, RZ, PT ;  /* 0x000000ff0400720c */ /* 0x004fc80003f05070 */
[----:B------:R-:W-:-:S13]  /*0f70*/  ISETP.NE.AND.EX P0, PT, R5, RZ, PT, P0 ;  /* 0x000000ff0500720c */ /* 0x000fda0003f05300 */
[----:B------:R-:W-:Y:S05]  /*0f80*/  @!P0 BRA `(.L_x_11) ;  /* 0x0000000000088947 */ /* 0x000fea0003800000 */
[----:B------:R0:W5:Y:S01]  /*0f90*/  LD.E R88, desc[UR36][R4.64] ;  /* 0x0000002404587980 */ /* 0x000162000c101900 */
[----:B------:R-:W-:Y:S05]  /*0fa0*/  BRA `(.L_x_12) ;  /* 0x0000000000247947 */ /* 0x000fea0003800000 */
.L_x_11:
[----:B------:R-:W-:Y:S02]  /*0fb0*/  ULDC.64 UR4, c[0x0][0x588] ;  /* 0x0001620000047ab9 */ /* 0x000fe40000000a00 */
[----:B------:R-:W-:-:S04]  /*0fc0*/  ISETP.NE.U32.AND P0, PT, RZ, UR4, PT ;  /* 0x00000004ff007c0c */ /* 0x000fc8000bf05070 */
[----:B------:R-:W-:-:S13]  /*0fd0*/  ISETP.NE.AND.EX P0, PT, RZ, UR5, PT, P0 ;  /* 0x00000005ff007c0c */ /* 0x000fda000bf05300 */
[----:B------:R-:W-:Y:S05]  /*0fe0*/  @!P0 BRA `(.L_x_13) ;  /* 0x00000000000c8947 */ /* 0x000fea0003800000 */
[----:B------:R-:W0:Y:S02]  /*0ff0*/  LDC.64 R88, c[0x0][0x588] ;  /* 0x00016200ff587b82 */ /* 0x000e240000000a00 */
[----:B0-----:R1:W5:Y:S01]  /*1000*/  LDG.E R88, desc[UR36][R88.64] ;  /* 0x0000002458587981 */ /* 0x001362000c1e1900 */
[----:B------:R-:W-:Y:S05]  /*1010*/  BRA `(.L_x_12) ;  /* 0x0000000000087947 */ /* 0x000fea0003800000 */
.L_x_13:
[----:B------:R-:W-:Y:S02]  /*1020*/  ULDC UR4, c[0x0][0x580] ;  /* 0x0001600000047ab9 */ /* 0x000fe40000000800 */
[----:B------:R-:W-:-:S07]  /*1030*/  IMAD.U32 R88, RZ, RZ, UR4 ;  /* 0x00000004ff587e24 */ /* 0x000fce000f8e00ff */
.L_x_12:
[----:B------:R-:W-:Y:S02]  /*1040*/  ULDC.64 UR4, c[0x0][0x5a0] ;  /* 0x0001680000047ab9 */ /* 0x000fe40000000a00 */
[----:B------:R-:W-:-:S04]  /*1050*/  ISETP.NE.U32.AND P0, PT, RZ, UR4, PT ;  /* 0x00000004ff007c0c */ /* 0x000fc8000bf05070 */
[----:B------:R-:W-:-:S13]  /*1060*/  ISETP.NE.AND.EX P0, PT, RZ, UR5, PT, P0 ;  /* 0x00000005ff007c0c */ /* 0x000fda000bf05300 */
[----:B------:R-:W-:Y:S05]  /*1070*/  @!P0 BRA `(.L_x_14) ;  /* 0x00000000001c8947 */ /* 0x000fea0003800000 */
[----:B0-----:R-:W0:Y:S02]  /*1080*/  LDC.64 R4, c[0x0][0x5a0] ;  /* 0x00016800ff047b82 */ /* 0x001e240000000a00 */
[----:B0-----:R-:W2:Y:S02]  /*1090*/  LDG.E.64 R4, desc[UR36][R4.64] ;  /* 0x0000002404047981 */ /* 0x001ea4000c1e1b00 */
[----:B--2---:R-:W-:-:S04]  /*10a0*/  ISETP.NE.U32.AND P0, PT, R4, RZ, PT ;  /* 0x000000ff0400720c */ /* 0x004fc80003f05070 */
[----:B------:R-:W-:-:S13]  /*10b0*/  ISETP.NE.AND.EX P0, PT, R5, RZ, PT, P0 ;  /* 0x000000ff0500720c */ /* 0x000fda0003f05300 */
[----:B------:R-:W-:Y:S05]  /*10c0*/  @!P0 BRA `(.L_x_14) ;  /* 0x0000000000088947 */ /* 0x000fea0003800000 */
[----:B-1----:R0:W5:Y:S01]  /*10d0*/  LD.E R89, desc[UR36][R4.64] ;  /* 0x0000002404597980 */ /* 0x002162000c101900 */
[----:B------:R-:W-:Y:S05]  /*10e0*/  BRA `(.L_x_15) ;  /* 0x0000000000247947 */ /* 0x000fea0003800000 */
.L_x_14:
[----:B------:R-:W-:Y:S02]  /*10f0*/  ULDC.64 UR4, c[0x0][0x590] ;  /* 0x0001640000047ab9 */ /* 0x000fe40000000a00 */
[----:B------:R-:W-:-:S04]  /*1100*/  ISETP.NE.U32.AND P0, PT, RZ, UR4, PT ;  /* 0x00000004ff007c0c */ /* 0x000fc8000bf05070 */
[----:B------:R-:W-:-:S13]  /*1110*/  ISETP.NE.AND.EX P0, PT, RZ, UR5, PT, P0 ;  /* 0x00000005ff007c0c */ /* 0x000fda000bf05300 */
[----:B------:R-:W-:Y:S05]  /*1120*/  @!P0 BRA `(.L_x_16) ;  /* 0x00000000000c8947 */ /* 0x000fea0003800000 */
[----:B0-----:R-:W1:Y:S02]  /*1130*/  LDC.64 R4, c[0x0][0x590] ;  /* 0x00016400ff047b82 */ /* 0x001e640000000a00 */
[----:B-1----:R1:W5:Y:S01]  /*1140*/  LDG.E R89, desc[UR36][R4.64] ;  /* 0x0000002404597981 */ /* 0x002362000c1e1900 */
[----:B------:R-:W-:Y:S05]  /*1150*/  BRA `(.L_x_15) ;  /* 0x0000000000087947 */ /* 0x000fea0003800000 */
.L_x_16:
[----:B------:R-:W-:Y:S02]  /*1160*/  ULDC UR4, c[0x0][0x584] ;  /* 0x0001610000047ab9 */ /* 0x000fe40000000800 */
[----:B-1----:R-:W-:-:S07]  /*1170*/  IMAD.U32 R89, RZ, RZ, UR4 ;  /* 0x00000004ff597e24 */ /* 0x002fce000f8e00ff */
.L_x_15:
[----:B------:R-:W-:-:S13]  /*1180*/  LOP3.LUT P0, RZ, R3, 0xff, RZ, 0xc0, !PT ;  /* 0x000000ff03ff7812 */ /* 0x000fda000780c0ff */
[----:B------:R-:W-:Y:S05]  /*1190*/  @!P0 EXIT ;  /* 0x000000000000894d */ /* 0x000fea0003800000 */
[----:B------:R-:W2:Y:S01]  /*11a0*/  LDC R92, c[0x0][0x658] ;  /* 0x00019600ff5c7b82 */ /* 0x000ea20000000800 */
[----:B------:R-:W-:Y:S01]  /*11b0*/  ULDC.64 UR6, c[0x0][0x288] ;  /* 0x0000a20000067ab9 */ /* 0x000fe20000000a00 */
[----:B------:R-:W-:Y:S01]  /*11c0*/  LOP3.LUT R14, R14, 0x1, RZ, 0xc0, !PT ;  /* 0x000000010e0e7812 */ /* 0x000fe200078ec0ff */
[----:B------:R-:W-:Y:S01]  /*11d0*/  UIADD3 UR4, UR7, 0x3f, URZ ;  /* 0x0000003f07047890 */ /* 0x000fe2000fffe03f */
[----:B------:R-:W-:Y:S01]  /*11e0*/  SHF.R.U32.HI R3, RZ, 0x2, R94 ;  /* 0x00000002ff037819 */ /* 0x000fe2000001165e */
[----:B01----:R-:W-:Y:S01]  /*11f0*/  IMAD.MOV.U32 R5, RZ, RZ, -0x1 ;  /* 0xffffffffff057424 */ /* 0x003fe200078e00ff */
[----:B------:R-:W-:Y:S01]  /*1200*/  SHF.R.U32.HI R0, RZ, 0x1, R0 ;  /* 0x00000001ff007819 */ /* 0x000fe20000011600 */
[----:B------:R-:W-:Y:S01]  /*1210*/  USHF.R.S32.HI UR5, URZ, 0x1f, UR4 ;  /* 0x0000001f3f057899 */ /* 0x000fe20008011404 */
[----:B------:R-:W0:Y:S01]  /*1220*/  LDC.64 R90, c[0x0][0x5c8] ;  /* 0x00017200ff5a7b82 */ /* 0x000e220000000a00 */
[----:B------:R-:W-:Y:S01]  /*1230*/  IMAD.SHL.U32 R22, R14, 0x40, RZ ;  /* 0x000000400e167824 */ /* 0x000fe200078e00ff */
[----:B------:R-:W-:Y:S01]  /*1240*/  LOP3.LUT R3, R3, 0x7, RZ, 0xc0, !PT ;  /* 0x0000000703037812 */ /* 0x000fe200078ec0ff */
[----:B------:R-:W-:Y:S01]  /*1250*/  ULEA.HI UR5, UR5, UR4, URZ, 0x6 ;  /* 0x0000000405057291 */ /* 0x000fe2000f8f303f */
[----:B------:R-:W-:Y:S01]  /*1260*/  LOP3.LUT R0, R0, 0x30, RZ, 0xc0, !PT ;  /* 0x0000003000007812 */ /* 0x000fe200078ec0ff */
[----:B------:R-:W-:Y:S01]  /*1270*/  IMAD.MOV.U32 R7, RZ, RZ, 0x1 ;  /* 0x00000001ff077424 */ /* 0x000fe200078e00ff */
[--C-:B------:R-:W-:Y:S01]  /*1280*/  LOP3.LUT R22, R22, 0x40, R3.reuse, 0xe2, !PT ;  /* 0x0000004016167812 */ /* 0x100fe200078ee203 */
[----:B------:R-:W-:Y:S01]  /*1290*/  USHF.R.S32.HI UR43, URZ, 0x6, UR5 ;  /* 0x000000063f2b7899 */ /* 0x000fe20008011405 */
[----:B------:R-:W1:Y:S01]  /*12a0*/  LDC R96, c[0x0][0x600] ;  /* 0x00018000ff607b82 */ /* 0x000e620000000800 */
[----:B------:R-:W-:Y:S01]  /*12b0*/  IADD3 R3, RZ, -R0, -R3 ;  /* 0x80000000ff037210 */ /* 0x000fe20007ffe803 */
[----:B------:R-:W-:Y:S01]  /*12c0*/  IMAD.U32 R4, RZ, RZ, UR6 ;  /* 0x00000006ff047e24 */ /* 0x000fe2000f8e00ff */
[C---:B------:R-:W-:Y:S01]  /*12d0*/  LOP3.LUT R93, R94.reuse, 0x3, RZ, 0xc0, !PT ;  /* 0x000000035e5d7812 */ /* 0x040fe200078ec0ff */
[----:B------:R-:W-:Y:S01]  /*12e0*/  UISETP.LT.AND UP0, UPT, UR43, 0x1, UPT ;  /* 0x000000012b00788c */ /* 0x000fe2000bf01270 */
[----:B------:R-:W-:Y:S01]  /*12f0*/  LOP3.LUT R95, R94, 0x80, RZ, 0xc0, !PT ;  /* 0x000000805e5f7812 */ /* 0x000fe200078ec0ff */
[----:B------:R-:W-:Y:S01]  /*1300*/  IMAD R3, R14, -0x40, R3 ;  /* 0xffffffc00e037824 */ /* 0x000fe200078e0203 */
[----:B------:R-:W-:Y:S01]  /*1310*/  ULDC UR4, c[0x0][0x284] ;  /* 0x0000a10000047ab9 */ /* 0x000fe20000000800 */
[----:B--2---:R-:W-:Y:S01]  /*1320*/  SHF.L.U32 R5, R5, R92, RZ ;  /* 0x0000005c05057219 */ /* 0x004fe200000006ff */
[----:B------:R-:W-:Y:S01]  /*1330*/  USEL UR44, UR43, 0x1, UP0 ;  /* 0x000000012b2c7887 */ /* 0x000fe20008000000 */
[----:B------:R-:W-:Y:S01]  /*1340*/  IMAD R93, R93, -0x2, R4 ;  /* 0xfffffffe5d5d7824 */ /* 0x000fe200078e0204 */
[----:B------:R-:W-:Y:S01]  /*1350*/  LOP3.LUT R22, R22, R0, RZ, 0xfc, !PT ;  /* 0x0000000016167212 */ /* 0x000fe200078efcff */
[----:B------:R-:W-:Y:S01]  /*1360*/  IMAD.SHL.U32 R94, R94, 0x2, RZ ;  /* 0x000000025e5e7824 */ /* 0x000fe200078e00ff */
[----:B------:R-:W-:Y:S01]  /*1370*/  SHF.L.U32 R92, R7, R92, RZ ;  /* 0x0000005c075c7219 */ /* 0x000fe200000006ff */
[----:B------:R-:W-:Y:S01]  /*1380*/  VIADD R98, R3, UR4 ;  /* 0x0000000403627c36 */ /* 0x000fe20008000000 */
[----:B------:R-:W-:Y:S01]  /*1390*/  LOP3.LUT R103, R18, 0x1, RZ, 0xfc, !PT ;  /* 0x0000000112677812 */ /* 0x000fe200078efcff */
[----:B------:R-:W-:Y:S01]  /*13a0*/  IMAD.MOV.U32 R23, RZ, RZ, RZ ;  /* 0x000000ffff177224 */ /* 0x000fe200078e00ff */
[C---:B0-----:R-:W-:Y:S01]  /*13b0*/  SHF.L.U64.HI R91, R90.reuse, 0x3, R91 ;  /* 0x000000035a5b7819 */ /* 0x041fe2000001025b */
[----:B------:R-:W-:Y:S01]  /*13c0*/  IMAD.SHL.U32 R90, R90, 0x8, RZ ;  /* 0x000000085a5a7824 */ /* 0x000fe200078e00ff */
[----:B------:R-:W-:Y:S01]  /*13d0*/  SHF.R.U32.HI R95, RZ, 0x7, R95 ;  /* 0x00000007ff5f7819 */ /* 0x000fe2000001165f */
[----:B------:R-:W-:Y:S01]  /*13e0*/  UIADD3 UR44, UR43, -UR44, URZ ;  /* 0x8000002c2b2c7290 */ /* 0x000fe2000fffe03f */
[----:B------:R-:W-:Y:S01]  /*13f0*/  LOP3.LUT R97, RZ, R5, RZ, 0x33, !PT ;  /* 0x00000005ff617212 */ /* 0x000fe200078e33ff */
[----:B------:R-:W-:Y:S01]  /*1400*/  UMOV UR40, URZ ;  /* 0x0000003f00287c82 */ /* 0x000fe20008000000 */
[----:B------:R-:W-:Y:S01]  /*1410*/  UMOV UR42, URZ ;  /* 0x0000003f002a7c82 */ /* 0x000fe20008000000 */
[----:B-1----:R-:W-:-:S08]  /*1420*/  VIADD R96, R96, 0xffffffff ;  /* 0xffffffff60607836 */ /* 0x002fd00000000000 */
.L_x_162:
[----:B0-----:R-:W0:Y:S01]  /*1430*/  SHFL.IDX PT, R0, R95, RZ, 0x1f ;  /* 0x00001fff5f007589 */ /* 0x001e2200000e0000 */
[----:B-1----:R-:W1:Y:S01]  /*1440*/  S2UR UR7, SR_CgaCtaId ;  /* 0x00000000000779c3 */ /* 0x002e620000008800 */
[----:B------:R-:W-:Y:S01]  /*1450*/  UMOV UR6, 0x400 ;  /* 0x0000040000067882 */ /* 0x000fe20000000000 */
[----:B0-----:R-:W-:Y:S01]  /*1460*/  R2UR UR4, R0 ;  /* 0x00000000000472ca */ /* 0x001fe200000e0000 */
[----:B-1----:R-:W-:-:S12]  /*1470*/  ULEA UR6, UR7, UR6, 0x18 ;  /* 0x0000000607067291 */ /* 0x002fd8000f8ec03f */
[----:B------:R-:W-:-:S04]  /*1480*/  ULEA.HI UR5, UR4, UR4, URZ, 0x1 ;  /* 0x0000000404057291 */ /* 0x000fc8000f8f083f */
[----:B------:R-:W-:-:S04]  /*1490*/  ULOP3.LUT UR5, UR5, 0x7fffe, URZ, 0xc0, !UPT ;  /* 0x0007fffe05057892 */ /* 0x000fc8000f8ec03f */
[----:B------:R-:W-:-:S03]  /*14a0*/  UIADD3 UR5, UR4, -UR5, URZ ;  /* 0x8000000504057290 */ /* 0x000fc6000fffe03f */
[----:B------:R-:W-:Y:S01]  /*14b0*/  ULDC UR4, c[0x0][0x28c] ;  /* 0x0000a30000047ab9 */ /* 0x000fe20000000800 */
[----:B------:R-:W-:Y:S01]  /*14c0*/  ULEA UR5, UR5, UR6, 0xd ;  /* 0x0000000605057291 */ /* 0x000fe2000f8e683f */
[----:B------:R-:W-:-:S03]  /*14d0*/  ISETP.LT.AND P0, PT, RZ, UR4, PT ;  /* 0x00000004ff007c0c */ /* 0x000fc6000bf01270 */
[----:B------:R-:W-:-:S04]  /*14e0*/  UIADD3 UR5, UR5, 0x100, URZ ;  /* 0x0000010005057890 */ /* 0x000fc8000fffe03f */
[----:B------:R-:W-:-:S04]  /*14f0*/  USHF.R.U32.HI UR5, URZ, 0x4, UR5 ;  /* 0x000000043f057899 */ /* 0x000fc80008011605 */
[----:B------:R-:W-:Y:S02]  /*1500*/  ULOP3.LUT UR45, UR5, 0x3fff, URZ, 0xc0, !UPT ;  /* 0x00003fff052d7892 */ /* 0x000fe4000f8ec03f */
[----:B--2345:R-:W-:Y:S10]  /*1510*/  @P0 BRA `(.L_x_17) ;  /* 0x0000000000400947 */ /* 0x03cff40003800000 */
[----:B------:R-:W-:Y:S01]  /*1520*/  MOV R0, 0x0 ;  /* 0x0000000000007802 */ /* 0x000fe20000000f00 */
[----:B------:R-:W-:Y:S01]  /*1530*/  ULDC.64 UR4, c[0x4][0x68] ;  /* 0x01001a0000047ab9 */ /* 0x000fe20000000a00 */
[----:B------:R-:W-:Y:S01]  /*1540*/  ULDC.64 UR6, c[0x4][0x8] ;  /* 0x0100020000067ab9 */ /* 0x000fe20000000a00 */
[----:B------:R-:W-:Y:S01]  /*1550*/  IMAD.U32 R4, RZ, RZ, UR4 ;  /* 0x00000004ff047e24 */ /* 0x000fe2000f8e00ff */
[----:B------:R0:W1:Y:S01]  /*1560*/  LDC.64 R14, c[0x4][R0] ;  /* 0x01000000000e7b82 */ /* 0x0000620000000a00 */
[----:B------:R-:W-:Y:S01]  /*1570*/  IMAD.U32 R5, RZ, RZ, UR5 ;  /* 0x00000005ff057e24 */ /* 0x000fe2000f8e00ff */
[----:B------:R-:W-:Y:S01]  /*1580*/  ULDC.64 UR4, c[0x4][0x70] ;  /* 0x01001c0000047ab9 */ /* 0x000fe20000000a00 */
[----:B------:R-:W-:Y:S02]  /*1590*/  IMAD.U32 R10, RZ, RZ, UR6 ;  /* 0x00000006ff0a7e24 */ /* 0x000fe4000f8e00ff */
[----:B------:R-:W-:Y:S02]  /*15a0*/  IMAD.U32 R6, RZ, RZ, UR4 ;  /* 0x00000004ff067e24 */ /* 0x000fe4000f8e00ff */
[----:B------:R-:W-:-:S02]  /*15b0*/  IMAD.U32 R7, RZ, RZ, UR5 ;  /* 0x00000005ff077e24 */ /* 0x000fc4000f8e00ff */
[----:B------:R-:W-:Y:S02]  /*15c0*/  IMAD.U32 R11, RZ, RZ, UR7 ;  /* 0x00000007ff0b7e24 */ /* 0x000fe4000f8e00ff */
[----:B------:R-:W-:Y:S02]  /*15d0*/  IMAD.MOV.U32 R8, RZ, RZ, 0x1e1 ;  /* 0x000001e1ff087424 */ /* 0x000fe400078e00ff */
[----:B------:R-:W-:Y:S02]  /*15e0*/  IMAD.MOV.U32 R12, RZ, RZ, 0x1 ;  /* 0x00000001ff0c7424 */ /* 0x000fe400078e00ff */
[----:B0-----:R-:W-:-:S07]  /*15f0*/  IMAD.MOV.U32 R13, RZ, RZ, RZ ;  /* 0x000000ffff0d7224 */ /* 0x001fce00078e00ff */
[----:B------:R-:W-:-:S07]  /*1600*/  LEPC R20, `(.L_x_17) ;  /* 0x000000001014794e */ /* 0x000fce0000000000 */
[----:B-1---5:R-:W-:Y:S05]  /*1610*/  CALL.ABS.NOINC R14 ;  /* 0x000000000e007343 */ /* 0x022fea0003c00000 */
.L_x_17:
[----:B------:R-:W-:-:S13]  /*1620*/  ISETP.NE.AND P0, PT, R103, 0x3, PT ;  /* 0x000000036700780c */ /* 0x000fda0003f05270 */
[----:B------:R-:W-:Y:S05]  /*1630*/  @!P0 BRA `(.L_x_18) ;  /* 0x0000000000048947 */ /* 0x000fea0003800000 */
[----:B------:R-:W-:Y:S01]  /*1640*/  BPT.TRAP 0x1 ;  /* 0x000000040000795c */ /* 0x000fe20000300000 */
.L_x_18:
[----:B------:R-:W0:Y:S01]  /*1650*/  S2UR UR5, SR_CgaCtaId ;  /* 0x00000000000579c3 */ /* 0x000e220000008800 */
[----:B------:R-:W-:Y:S01]  /*1660*/  UMOV UR4, 0x400 ;  /* 0x0000040000047882 */ /* 0x000fe20000000000 */
[----:B------:R-:W-:Y:S02]  /*1670*/  IMAD.U32 R0, RZ, RZ, UR40 ;  /* 0x00000028ff007e24 */ /* 0x000fe4000f8e00ff */
[----:B------:R-:W-:-:S03]  /*1680*/  IMAD.U32 R3, RZ, RZ, UR42 ;  /* 0x0000002aff037e24 */ /* 0x000fc6000f8e00ff */
[----:B------:R-:W-:Y:S01]  /*1690*/  SHF.L.U32 R0, R0, 0x1f, RZ ;  /* 0x0000001f00007819 */ /* 0x000fe200000006ff */
[----:B0-----:R-:W-:-:S06]  /*16a0*/  ULEA UR4, UR5, UR4, 0x18 ;  /* 0x0000000405047291 */ /* 0x001fcc000f8ec03f */
[----:B------:R-:W-:-:S04]  /*16b0*/  IMAD.U32 R6, RZ, RZ, UR4 ;  /* 0x00000004ff067e24 */ /* 0x000fc8000f8e00ff */
[----:B------:R-:W-:-:S04]  /*16c0*/  IMAD R3, R3, 0x8, R6 ;  /* 0x0000000803037824 */ /* 0x000fc800078e0206 */
[----:B------:R0:W1:Y:S01]  /*16d0*/  SYNCS.PHASECHK.TRANS64.TRYWAIT P1, [R3+URZ], R0 ;  /* 0x00000000030075a7 */ /* 0x000062000802017f */
[----:B------:R-:W-:Y:S05]  /*16e0*/  @!P0 BRA `(.L_x_19) ;  /* 0x0000000000048947 */ /* 0x000fea0003800000 */
[----:B------:R-:W-:Y:S01]  /*16f0*/  BPT.TRAP 0x1 ;  /* 0x000000040000795c */ /* 0x000fe20000300000 */
.L_x_19:
[----:B------:R-:W-:-:S05]  /*1700*/  IMAD.U32 R4, RZ, RZ, UR44 ;  /* 0x0000002cff047e24 */ /* 0x000fca000f8e00ff */
[----:B------:R-:W-:Y:S01]  /*1710*/  ISETP.GE.AND P2, PT, R4, 0x1, PT ;  /* 0x000000010400780c */ /* 0x000fe20003f46270 */
[----:B-1----:R-:W-:-:S12]  /*1720*/  @P1 BRA `(.L_x_20) ;  /* 0x0000000000081947 */ /* 0x002fd80003800000 */
[----:B------:R-:W1:Y:S02]  /*1730*/  SYNCS.PHASECHK.TRANS64.TRYWAIT P1, [R3+URZ], R0 ;  /* 0x00000000030075a7 */ /* 0x000e64000802017f */
[----:B-1----:R-:W-:Y:S05]  /*1740*/  @!P1 BRA `(.L_x_21) ;  /* 0x0000006400c09947 */ /* 0x002fea0003800000 */
.L_x_20:
[----:B------:R-:W-:Y:S05]  /*1750*/  WARPSYNC.ALL ;  /* 0x0000000000007948 */ /* 0x000fea0003800000 */
[----:B------:R-:W-:Y:S01]  /*1760*/  R2UR UR4, R6 ;  /* 0x00000000060472ca */ /* 0x000fe200000e0000 */
[----:B------:R-:W-:Y:S01]  /*1770*/  ULEA UR5, UR42, UR45, 0xa ;  /* 0x0000002d2a057291 */ /* 0x000fe2000f8e503f */
[----:B------:R-:W-:Y:S01]  /*1780*/  WARPGROUP.ARRIVE ;  /* 0x00000000000079c5 */ /* 0x000fe20000000000 */
[----:B------:R-:W-:Y:S01]  /*1790*/  UMOV UR9, 0x40000040 ;  /* 0x4000004000097882 */ /* 0x000fe20000000000 */
[----:B------:R-:W-:-:S04]  /*17a0*/  UMOV UR11, 0x40000040 ;  /* 0x40000040000b7882 */ /* 0x000fc80000000000 */
[----:B------:R-:W-:-:S05]  /*17b0*/  UMOV UR8, UR5 ;  /* 0x0000000500087c82 */ /* 0x000fca0008000000 */
[----:B------:R-:W-:-:S04]  /*17c0*/  UIADD3 UR4, UR4, 0x14100, URZ ;  /* 0x0001410004047890 */ /* 0x000fc8000fffe03f */
[----:B------:R-:W-:-:S04]  /*17d0*/  USHF.R.U32.HI UR4, URZ, 0x4, UR4 ;  /* 0x000000043f047899 */ /* 0x000fc80008011604 */
[----:B------:R-:W-:-:S04]  /*17e0*/  ULOP3.LUT UR4, UR4, 0x3fff, URZ, 0xc0, !UPT ;  /* 0x00003fff04047892 */ /* 0x000fc8000f8ec03f */
[----:B------:R-:W-:-:S04]  /*17f0*/  ULOP3.LUT UR4, UR4, 0x2000000, URZ, 0xfc, !UPT ;  /* 0x0200000004047892 */ /* 0x000fc8000f8efc3f */
[----:B------:R-:W-:-:S07]  /*1800*/  ULEA UR6, UR42, UR4, 0xa ;  /* 0x000000042a067291 */ /* 0x000fce000f8e503f */
[----:B------:R-:W-:Y:S02]  /*1810*/  UMOV UR10, UR6 ;  /* 0x00000006000a7c82 */ /* 0x000fe40008000000 */
[----:B------:R-:W-:Y:S01]  /*1820*/  HGMMA.64x128x16.F32 R24, gdesc[UR8].tnspA.tnspB, RZ, !UPT, gsb0 ;  /* 0x61e00000081879f0 */ /* 0x000fe2000c0008ff */
[----:B------:R-:W-:Y:S02]  /*1830*/  UIADD3 UR8, UR5, 0x80, URZ ;  /* 0x0000008005087890 */ /* 0x000fe4000fffe03f */
[----:B------:R-:W-:Y:S01]  /*1840*/  UIADD3 UR10, UR6, 0x80, URZ ;  /* 0x00000080060a7890 */ /* 0x000fe2000fffe03f */
[----:B------:R-:W-:Y:S01]  /*1850*/  UMOV UR9, 0x40000040 ;  /* 0x4000004000097882 */ /* 0x000fe20000000000 */
[----:B------:R-:W-:Y:S01]  /*1860*/  UMOV UR11, 0x40000040 ;  /* 0x40000040000b7882 */ /* 0x000fe20000000000 */
[----:B------:R-:W-:Y:S02]  /*1870*/  WARPGROUP.DEPBAR.LE gsb0, 0x0 ;  /* 0x00008000000079c5 */ /* 0x000fe40000010000 */
[----:B------:R-:W-:-:S06]  /*1880*/  WARPGROUP.ARRIVE ;  /* 0x00000000000079c5 */ /* 0x000fcc0000000000 */
[----:B------:R-:W-:Y:S01]  /*1890*/  HGMMA.64x128x16.F32 R24, gdesc[UR8].tnspA.tnspB, R24, gsb0 ;  /* 0x61e00000081879f0 */ /* 0x000fe20008000818 */
        /* <DEDUP_REMOVED lines=13> */
[----:B------:R-:W-:Y:S03]  /*1970*/  HGMMA.64x128x16.F32 R24, gdesc[UR8].tnspA.tnspB, R24, gsb0 ;  /* 0x61e00000081879f0 */ /* 0x000fe60008000818 */
[----:B------:R-:W-:Y:S02]  /*1980*/  WARPGROUP.DEPBAR.LE gsb0, 0x0 ;  /* 0x00008000000079c5 */ /* 0x000fe40000010000 */
[----:B------:R-:W-:Y:S05]  /*1990*/  @!P2 BRA `(.L_x_22) ;  /* 0x000000040028a947 */ /* 0x000fea0003800000 */
[----:B------:R-:W-:Y:S01]  /*19a0*/  UIADD3 UR5, UR42, 0x1, URZ ;  /* 0x000000012a057890 */ /* 0x000fe2000fffe03f */
[----:B01----:R-:W-:Y:S02]  /*19b0*/  IMAD.U32 R0, RZ, RZ, UR44 ;  /* 0x0000002cff007e24 */ /* 0x003fe4000f8e00ff */
[----:B------:R-:W-:Y:S01]  /*19c0*/  IMAD.U32 R3, RZ, RZ, UR42 ;  /* 0x0000002aff037e24 */ /* 0x000fe2000f8e00ff */
[----:B------:R-:W-:-:S04]  /*19d0*/  UISETP.NE.AND UP0, UPT, UR5, 0x5, UPT ;  /* 0x000000050500788c */ /* 0x000fc8000bf05270 */
[----:B------:R-:W-:Y:S02]  /*19e0*/  USEL UR6, URZ, 0x1, UP0 ;  /* 0x000000013f067887 */ /* 0x000fe40008000000 */
[----:B------:R-:W-:Y:S02]  /*19f0*/  USEL UR5, UR5, URZ, UP0 ;  /* 0x0000003f05057287 */ /* 0x000fe40008000000 */
[----:B------:R-:W-:-:S06]  /*1a00*/  ULOP3.LUT UR6, UR40, UR6, URZ, 0x3c, !UPT ;  /* 0x0000000628067292 */ /* 0x000fcc000f8e3c3f */
[----:B------:R-:W-:-:S07]  /*1a10*/  IMAD.U32 R7, RZ, RZ, UR6 ;  /* 0x00000006ff077e24 */ /* 0x000fce000f8e00ff */
.L_x_29:
[----:B------:R-:W-:Y:S05]  /*1a20*/  @!P0 BRA `(.L_x_23) ;  /* 0x0000000000048947 */ /* 0x000fea0003800000 */
[----:B------:R-:W-:Y:S01]  /*1a30*/  BPT.TRAP 0x1 ;  /* 0x000000040000795c */ /* 0x000fe20000300000 */
.L_x_23:
[----:B------:R-:W0:Y:S01]  /*1a40*/  S2UR UR7, SR_CgaCtaId ;  /* 0x00000000000779c3 */ /* 0x000e220000008800 */
[----:B------:R-:W-:Y:S01]  /*1a50*/  UMOV UR6, 0x400 ;  /* 0x0000040000067882 */ /* 0x000fe20000000000 */
[----:B------:R-:W-:Y:S01]  /*1a60*/  IMAD.U32 R5, RZ, RZ, UR5 ;  /* 0x00000005ff057e24 */ /* 0x000fe2000f8e00ff */
[----:B------:R-:W-:Y:S01]  /*1a70*/  SHF.L.U32 R4, R7, 0x1f, RZ ;  /* 0x0000001f07047819 */ /* 0x000fe200000006ff */
[----:B0-----:R-:W-:-:S06]  /*1a80*/  ULEA UR6, UR7, UR6, 0x18 ;  /* 0x0000000607067291 */ /* 0x001fcc000f8ec03f */
[----:B------:R-:W-:-:S04]  /*1a90*/  IMAD.U32 R6, RZ, RZ, UR6 ;  /* 0x00000006ff067e24 */ /* 0x000fc8000f8e00ff */
[----:B------:R-:W-:-:S04]  /*1aa0*/  IMAD R5, R5, 0x8, R6 ;  /* 0x0000000805057824 */ /* 0x000fc800078e0206 */
[----:B------:R0:W1:Y:S01]  /*1ab0*/  SYNCS.PHASECHK.TRANS64.TRYWAIT P1, [R5+URZ], R4 ;  /* 0x00000004050075a7 */ /* 0x000062000802017f */
[----:B------:R-:W-:Y:S05]  /*1ac0*/  @!P0 BRA `(.L_x_24) ;  /* 0x0000000000048947 */ /* 0x000fea0003800000 */
[----:B------:R-:W-:Y:S01]  /*1ad0*/  BPT.TRAP 0x1 ;  /* 0x000000040000795c */ /* 0x000fe20000300000 */
.L_x_24:
[----:B-1----:R-:W-:Y:S05]  /*1ae0*/  @P1 BRA `(.L_x_25) ;  /* 0x0000000000081947 */ /* 0x002fea0003800000 */
[----:B------:R-:W1:Y:S02]  /*1af0*/  SYNCS.PHASECHK.TRANS64.TRYWAIT P1, [R5+URZ], R4 ;  /* 0x00000004050075a7 */ /* 0x000e64000802017f */
[----:B-1----:R-:W-:Y:S05]  /*1b00*/  @!P1 BRA `(.L_x_26) ;  /* 0x0000006000e49947 */ /* 0x002fea0003800000 */
.L_x_25:
[----:B------:R-:W-:Y:S01]  /*1b10*/  ULEA UR6, UR5, UR45, 0xa ;  /* 0x0000002d05067291 */ /* 0x000fe2000f8e503f */
[----:B------:R-:W-:Y:S01]  /*1b20*/  WARPGROUP.ARRIVE ;  /* 0x00000000000079c5 */ /* 0x000fe20000000000 */
[----:B------:R-:W-:Y:S01]  /*1b30*/  ULEA UR7, UR5, UR4, 0xa ;  /* 0x0000000405077291 */ /* 0x000fe2000f8e503f */
[----:B------:R-:W-:Y:S01]  /*1b40*/  UMOV UR9, 0x40000040 ;  /* 0x4000004000097882 */ /* 0x000fe20000000000 */
[----:B------:R-:W-:-:S03]  /*1b50*/  UMOV UR11, 0x40000040 ;  /* 0x40000040000b7882 */ /* 0x000fc60000000000 */
[----:B------:R-:W-:Y:S02]  /*1b60*/  UMOV UR8, UR6 ;  /* 0x0000000600087c82 */ /* 0x000fe40008000000 */
[----:B------:R-:W-:Y:S02]  /*1b70*/  UMOV UR10, UR7 ;  /* 0x00000007000a7c82 */ /* 0x000fe40008000000 */
[----:B------:R-:W-:Y:S01]  /*1b80*/  HGMMA.64x128x16.F32 R24, gdesc[UR8].tnspA.tnspB, R24, gsb0 ;  /* 0x61e00000081879f0 */ /* 0x000fe20008000818 */
[----:B------:R-:W-:Y:S02]  /*1b90*/  UIADD3 UR8, UR6, 0x80, URZ ;  /* 0x0000008006087890 */ /* 0x000fe4000fffe03f */
[----:B------:R-:W-:Y:S01]  /*1ba0*/  UIADD3 UR10, UR7, 0x80, URZ ;  /* 0x00000080070a7890 */ /* 0x000fe2000fffe03f */
[----:B------:R-:W-:Y:S01]  /*1bb0*/  UMOV UR9, 0x40000040 ;  /* 0x4000004000097882 */ /* 0x000fe20000000000 */
[----:B------:R-:W-:Y:S01]  /*1bc0*/  UMOV UR11, 0x40000040 ;  /* 0x40000040000b7882 */ /* 0x000fe20000000000 */
[----:B------:R-:W-:-:S02]  /*1bd0*/  WARPGROUP.DEPBAR.LE gsb0, 0x0 ;  /* 0x00008000000079c5 */ /* 0x000fc40000010000 */
        /* <DEDUP_REMOVED lines=18> */
[----:B------:R-:W-:Y:S01]  /*1d00*/  BPT.TRAP 0x1 ;  /* 0x000000040000795c */ /* 0x000fe20000300000 */
.L_x_27:
[----:B------:R-:W-:-:S13]  /*1d10*/  ISETP.NE.AND P1, PT, R102, RZ, PT ;  /* 0x000000ff6600720c */ /* 0x000fda0003f25270 */
[----:B01----:R-:W-:-:S04]  /*1d20*/  @P1 IMAD R4, R3, 0x8, R6 ;  /* 0x0000000803041824 */ /* 0x003fc800078e0206 */
[----:B------:R-:W-:-:S05]  /*1d30*/  @P1 VIADD R4, R4, 0x28 ;  /* 0x0000002804041836 */ /* 0x000fca0000000000 */
[----:B------:R-:W-:-:S04]  /*1d40*/  @P1 PRMT R4, R19, 0x654, R4 ;  /* 0x0000065413041816 */ /* 0x000fc80000000004 */
[----:B------:R0:W-:Y:S01]  /*1d50*/  @P1 SYNCS.ARRIVE.TRANS64.RED.A1T0 RZ, [R4+URZ], RZ ;  /* 0x000000ff04ff19a7 */ /* 0x0001e2000810043f */
[----:B------:R-:W-:-:S13]  /*1d60*/  ISETP.GT.U32.AND P1, PT, R18, 0x1, PT ;  /* 0x000000011200780c */ /* 0x000fda0003f24070 */
[----:B0-----:R-:W-:Y:S05]  /*1d70*/  @P1 BRA `(.L_x_28) ;  /* 0x0000000000041947 */ /* 0x001fea0003800000 */
[----:B------:R-:W-:Y:S01]  /*1d80*/  BPT.TRAP 0x1 ;  /* 0x000000040000795c */ /* 0x000fe20000300000 */
.L_x_28:
[----:B------:R-:W-:Y:S01]  /*1d90*/  UIADD3 UR5, UR5, 0x1, URZ ;  /* 0x0000000105057890 */ /* 0x000fe2000fffe03f */
[C---:B------:R-:W-:Y:S01]  /*1da0*/  ISETP.GT.AND P2, PT, R0.reuse, 0x1, PT ;  /* 0x000000010000780c */ /* 0x040fe20003f44270 */
[----:B------:R-:W-:Y:S02]  /*1db0*/  VIADD R3, R3, 0x1 ;  /* 0x0000000103037836 */ /* 0x000fe40000000000 */
[----:B------:R-:W-:Y:S01]  /*1dc0*/  UISETP.NE.AND UP0, UPT, UR5, 0x5, UPT ;  /* 0x000000050500788c */ /* 0x000fe2000bf05270 */
[----:B------:R-:W-:Y:S02]  /*1dd0*/  VIADD R0, R0, 0xffffffff ;  /* 0xffffffff00007836 */ /* 0x000fe40000000000 */
[C---:B------:R-:W-:Y:S01]  /*1de0*/  ISETP.NE.AND P1, PT, R3.reuse, 0x5, PT ;  /* 0x000000050300780c */ /* 0x040fe20003f25270 */
[----:B------:R-:W-:Y:S02]  /*1df0*/  USEL UR6, URZ, 0x1, UP0 ;  /* 0x000000013f067887 */ /* 0x000fe40008000000 */
[----:B------:R-:W-:Y:S01]  /*1e00*/  USEL UR5, UR5, URZ, UP0 ;  /* 0x0000003f05057287 */ /* 0x000fe20008000000 */
[----:B------:R-:W-:-:S03]  /*1e10*/  SEL R3, R3, RZ, P1 ;  /* 0x000000ff03037207 */ /* 0x000fc60000800000 */
[----:B------:R-:W-:Y:S01]  /*1e20*/  LOP3.LUT R7, R7, UR6, RZ, 0x3c, !PT ;  /* 0x0000000607077c12 */ /* 0x000fe2000f8e3cff */
[----:B------:R-:W-:Y:S07]  /*1e30*/  @P2 BRA `(.L_x_29) ;  /* 0xfffffff800f82947 */ /* 0x000fee000383ffff */
.L_x_22:
[----:B01----:R-:W0:Y:S02]  /*1e40*/  LDC R0, c[0x0][0x28c] ;  /* 0x0000a300ff007b82 */ /* 0x003e240000000800 */
[----:B0-----:R-:W-:-:S13]  /*1e50*/  ISETP.GE.AND P1, PT, R0, 0x1, PT ;  /* 0x000000010000780c */ /* 0x001fda0003f26270 */
[----:B------:R-:W-:Y:S05]  /*1e60*/  @!P1 BRA `(.L_x_30) ;  /* 0x0000000000449947 */ /* 0x000fea0003800000 */
[----:B------:R-:W-:Y:S05]  /*1e70*/  @!P0 BRA `(.L_x_31) ;  /* 0x0000000000048947 */ /* 0x000fea0003800000 */
[----:B------:R-:W-:Y:S01]  /*1e80*/  BPT.TRAP 0x1 ;  /* 0x000000040000795c */ /* 0x000fe20000300000 */
.L_x_31:
[----:B------:R-:W-:-:S13]  /*1e90*/  ISETP.NE.AND P0, PT, R102, RZ, PT ;  /* 0x000000ff6600720c */ /* 0x000fda0003f05270 */
[----:B------:R-:W-:-:S05]  /*1ea0*/  VOTEU.ANY UP0, P0 ;  /* 0x00000000003f7886 */ /* 0x000fca0000000100 */
[----:B------:R-:W-:-:S06]  /*1eb0*/  @UP0 UIADD3 UR4, UR44, UR42, URZ ;  /* 0x0000002a2c040290 */ /* 0x000fcc000fffe03f */
[----:B------:R-:W-:Y:S02]  /*1ec0*/  IMAD.U32 R4, RZ, RZ, UR4 ;  /* 0x00000004ff047e24 */ /* 0x000fe4000f8e00ff */
[----:B------:R-:W-:Y:S02]  /*1ed0*/  IMAD.U32 R3, RZ, RZ, UR4 ;  /* 0x00000004ff037e24 */ /* 0x000fe4000f8e00ff */
[----:B------:R-:W-:-:S05]  /*1ee0*/  @P0 IMAD.WIDE.U32 R4, R4, -0x33333333, RZ ;  /* 0xcccccccd04040825 */ /* 0x000fca00078e00ff */
[----:B------:R-:W-:-:S05]  /*1ef0*/  @P0 SHF.R.U32.HI R0, RZ, 0x2, R5 ;  /* 0x00000002ff000819 */ /* 0x000fca0000011605 */
[----:B------:R-:W-:-:S04]  /*1f00*/  @P0 IMAD R0, R0, -0x5, R3 ;  /* 0xfffffffb00000824 */ /* 0x000fc800078e0203 */
[----:B------:R-:W-:-:S04]  /*1f10*/  @P0 IMAD R0, R0, 0x8, R6 ;  /* 0x0000000800000824 */ /* 0x000fc800078e0206 */
[----:B------:R-:W-:-:S05]  /*1f20*/  @P0 VIADD R0, R0, 0x28 ;  /* 0x0000002800000836 */ /* 0x000fca0000000000 */
[----:B------:R-:W-:-:S04]  /*1f30*/  @P0 PRMT R0, R19, 0x654, R0 ;  /* 0x0000065413000816 */ /* 0x000fc80000000000 */
[----:B------:R0:W-:Y:S01]  /*1f40*/  @P0 SYNCS.ARRIVE.TRANS64.RED.A1T0 RZ, [R0+URZ], RZ ;  /* 0x000000ff00ff09a7 */ /* 0x0001e2000810043f */
[----:B------:R-:W-:-:S13]  /*1f50*/  ISETP.GT.U32.AND P0, PT, R18, 0x1, PT ;  /* 0x000000011200780c */ /* 0x000fda0003f04070 */
[----:B0-----:R-:W-:Y:S05]  /*1f60*/  @P0 BRA `(.L_x_30) ;  /* 0x0000000000040947 */ /* 0x001fea0003800000 */
[----:B------:R-:W-:Y:S01]  /*1f70*/  BPT.TRAP 0x1 ;  /* 0x000000040000795c */ /* 0x000fe20000300000 */
.L_x_30:
[----:B------:R-:W-:Y:S01]  /*1f80*/  IMAD.SHL.U32 R3, R100, 0x80, RZ ;  /* 0x0000008064037824 */ /* 0x000fe200078e00ff */
[----:B------:R-:W-:Y:S01]  /*1f90*/  UIADD3 UR42, UR43, UR42, URZ ;  /* 0x0000002a2b2a7290 */ /* 0x000fe2000fffe03f */
[----:B------:R-:W-:Y:S01]  /*1fa0*/  SHF.R.S32.HI R13, RZ, 0x1f, R99 ;  /* 0x0000001fff0d7819 */ /* 0x000fe20000011463 */
[----:B------:R-:W-:Y:S01]  /*1fb0*/  UISETP.GE.U32.AND UP1, UPT, UR43, 0x5, UPT ;  /* 0x000000052b00788c */ /* 0x000fe2000bf26070 */
[----:B------:R-:W-:Y:S01]  /*1fc0*/  IMAD.SHL.U32 R7, R101, 0x80, RZ ;  /* 0x0000008065077824 */ /* 0x000fe200078e00ff */
[----:B------:R-:W-:Y:S01]  /*1fd0*/  ULDC UR7, c[0x0][0x288] ;  /* 0x0000a20000077ab9 */ /* 0x000fe20000000800 */
[C---:B------:R-:W-:Y:S01]  /*1fe0*/  LOP3.LUT R8, R3.reuse, 0x6, R94, 0xf8, !PT ;  /* 0x0000000603087812 */ /* 0x040fe200078ef85e */
[----:B------:R-:W-:Y:S01]  /*1ff0*/  UISETP.GT.U32.AND UP0, UPT, UR42, 0x4, UPT ;  /* 0x000000042a00788c */ /* 0x000fe2000bf04070 */
[----:B------:R-:W-:Y:S01]  /*2000*/  ISETP.GE.AND P0, PT, R3, UR7, PT ;  /* 0x0000000703007c0c */ /* 0x000fe2000bf06270 */
[----:B------:R-:W-:Y:S01]  /*2010*/  ULDC.64 UR4, c[0x0][0x5d0] ;  /* 0x0001740000047ab9 */ /* 0x000fe20000000a00 */
[--C-:B------:R-:W-:Y:S01]  /*2020*/  SHF.R.S32.HI R9, RZ, 0x1f, R8.reuse ;  /* 0x0000001fff097819 */ /* 0x100fe20000011408 */
[----:B------:R-:W-:Y:S01]  /*2030*/  ULDC UR10, c[0x0][0x284] ;  /* 0x0000a100000a7ab9 */ /* 0x000fe20000000800 */
[----:B------:R-:W-:Y:S01]  /*2040*/  IMAD R0, R13, UR4, RZ ;  /* 0x000000040d007c24 */ /* 0x000fe2000f8e02ff */
[----:B------:R-:W-:Y:S01]  /*2050*/  UISETP.LT.U32.AND UP0, UPT, UR43, 0x5, UP0 ;  /* 0x000000052b00788c */ /* 0x000fe20008701070 */
[----:B------:R-:W-:Y:S01]  /*2060*/  ISETP.GE.OR P0, PT, R7, UR10, P0 ;  /* 0x0000000a07007c0c */ /* 0x000fe20008706670 */
[----:B------:R-:W-:Y:S01]  /*2070*/  IMAD.WIDE.U32 R4, R99, UR4, R8 ;  /* 0x0000000463047c25 */ /* 0x000fe2000f8e0008 */
[----:B------:R-:W-:Y:S01]  /*2080*/  ULDC.64 UR8, c[0x0][0x5c8] ;  /* 0x0001720000087ab9 */ /* 0x000fe20000000a00 */
[----:B------:R-:W-:-:S02]  /*2090*/  USEL UR6, URZ, 0x1, !UP0 ;  /* 0x000000013f067887 */ /* 0x000fc4000c000000 */
[----:B------:R-:W-:Y:S01]  /*20a0*/  IMAD R11, R99, UR5, R0 ;  /* 0x00000005630b7c24 */ /* 0x000fe2000f8e0200 */
[----:B------:R-:W-:Y:S01]  /*20b0*/  @UP1 UIMAD.WIDE.U32 UR4, UR42, -0x33333333, URZ ;  /* 0xcccccccd2a0418a5 */ /* 0x000fe2000f8e003f */
[----:B------:R-:W-:Y:S01]  /*20c0*/  IMAD.WIDE R100, R101, 0x80, R22 ;  /* 0x0000008065647825 */ /* 0x000fe200078e0216 */
[----:B------:R-:W-:Y:S02]  /*20d0*/  ULOP3.LUT UR40, UR40, UR6, URZ, 0x3c, !UPT ;  /* 0x0000000628287292 */ /* 0x000fe4000f8e3c3f */
[----:B------:R-:W-:Y:S01]  /*20e0*/  @UP1 USHF.R.U32.HI UR4, URZ, 0x2, UR5 ;  /* 0x000000023f041899 */ /* 0x000fe20008011605 */
[----:B------:R-:W-:Y:S02]  /*20f0*/  IMAD.IADD R5, R5, 0x1, R11 ;  /* 0x0000000105057824 */ /* 0x000fe400078e020b */
[----:B------:R-:W-:Y:S01]  /*2100*/  IMAD R11, R101, UR8, RZ ;  /* 0x00000008650b7c24 */ /* 0x000fe2000f8e02ff */
[----:B------:R-:W-:Y:S01]  /*2110*/  @UP1 ULOP3.LUT UR40, UR40, 0x1, UR4, 0x78, !UPT ;  /* 0x0000000128281892 */ /* 0x000fe2000f8e7804 */
[----:B------:R-:W-:-:S04]  /*2120*/  IMAD.WIDE.U32 R104, R100, UR8, R4 ;  /* 0x0000000864687c25 */ /* 0x000fc8000f8e0004 */
[----:B------:R-:W-:Y:S02]  /*2130*/  IMAD R11, R100, UR9, R11 ;  /* 0x00000009640b7c24 */ /* 0x000fe4000f8e020b */
[----:B------:R-:W-:Y:S01]  /*2140*/  IMAD.MOV.U32 R0, RZ, RZ, -0x1 ;  /* 0xffffffffff007424 */ /* 0x000fe200078e00ff */
[----:B------:R-:W-:Y:S06]  /*2150*/  @P0 BRA `(.L_x_32) ;  /* 0x0000004000040947 */ /* 0x000fec0003800000 */
[----:B-----5:R-:W-:Y:S01]  /*2160*/  FSETP.NEU.AND P1, PT, R89, RZ, PT ;  /* 0x000000ff5900720b */ /* 0x020fe20003f2d000 */
[----:B------:R-:W-:Y:S01]  /*2170*/  IMAD.IADD R4, R93, 0x1, -R3 ;  /* 0x000000015d047824 */ /* 0x000fe200078e0a03 */
[----:B------:R-:W-:Y:S01]  /*2180*/  BSSY B0, `(.L_x_32) ;  /* 0x00003fe000007945 */ /* 0x000fe20003800000 */
[----:B------:R-:W-:Y:S02]  /*2190*/  IMAD.IADD R3, R98, 0x1, -R7 ;  /* 0x0000000162037824 */ /* 0x000fe400078e0a07 */
[----:B------:R-:W-:Y:S01]  /*21a0*/  IMAD.IADD R115, R105, 0x1, R11 ;  /* 0x0000000169737824 */ /* 0x000fe200078e020b */
[----:B------:R-:W-:-:S04]  /*21b0*/  ISETP.GT.AND P0, PT, R4, RZ, PT ;  /* 0x000000ff0400720c */ /* 0x000fc80003f04270 */
[----:B------:R-:W-:-:S03]  /*21c0*/  ISETP.GT.AND P3, PT, R3, RZ, P0 ;  /* 0x000000ff0300720c */ /* 0x000fc60000764270 */
[----:B------:R-:W-:Y:S10]  /*21d0*/  @!P1 BRA `(.L_x_33) ;  /* 0x0000002c00289947 */ /* 0x000ff40003800000 */
[----:B------:R-:W0:Y:S01]  /*21e0*/  LDC.64 R108, c[0x0][0x5b8] ;  /* 0x00016e00ff6c7b82 */ /* 0x000e220000000a00 */
[----:B------:R-:W-:-:S07]  /*21f0*/  ULDC.64 UR4, c[0x0][0x5c0] ;  /* 0x0001700000047ab9 */ /* 0x000fce0000000a00 */
[----:B------:R-:W1:Y:S08]  /*2200*/  LDC.64 R110, c[0x0][0x5b0] ;  /* 0x00016c00ff6e7b82 */ /* 0x000e700000000a00 */
[----:B------:R-:W2:Y:S01]  /*2210*/  LDC.64 R112, c[0x0][0x5a8] ;  /* 0x00016a00ff707b82 */ /* 0x000ea20000000a00 */
[-C--:B0-----:R-:W-:Y:S02]  /*2220*/  IMAD R6, R13, R108.reuse, RZ ;  /* 0x0000006c0d067224 */ /* 0x081fe400078e02ff */
[----:B------:R-:W-:-:S04]  /*2230*/  IMAD.WIDE.U32 R106, R99, R108, R8 ;  /* 0x0000006c636a7225 */ /* 0x000fc800078e0008 */
[----:B------:R-:W-:Y:S02]  /*2240*/  IMAD R105, R99, R109, R6 ;  /* 0x0000006d63697224 */ /* 0x000fe400078e0206 */
[-C--:B-1----:R-:W-:Y:S02]  /*2250*/  IMAD R5, R101, R110.reuse, RZ ;  /* 0x0000006e65057224 */ /* 0x082fe400078e02ff */
[----:B------:R-:W-:Y:S02]  /*2260*/  IMAD.IADD R13, R107, 0x1, R105 ;  /* 0x000000016b0d7824 */ /* 0x000fe400078e0269 */
[----:B------:R-:W-:Y:S02]  /*2270*/  IMAD.MOV.U32 R12, RZ, RZ, R106 ;  /* 0x000000ffff0c7224 */ /* 0x000fe400078e006a */
[C---:B------:R-:W-:Y:S02]  /*2280*/  IMAD R109, R100.reuse, R111, R5 ;  /* 0x0000006f646d7224 */ /* 0x040fe400078e0205 */
[----:B------:R-:W-:-:S04]  /*2290*/  IMAD.WIDE.U32 R6, R100, R110, R12 ;  /* 0x0000006e64067225 */ /* 0x000fc800078e000c */
[----:B------:R-:W-:Y:S01]  /*22a0*/  IMAD.IADD R5, R7, 0x1, R109 ;  /* 0x0000000107057824 */ /* 0x000fe200078e026d */
[----:B--2---:R-:W-:-:S04]  /*22b0*/  LEA R14, P1, R6, R112, 0x1 ;  /* 0x00000070060e7211 */ /* 0x004fc800078208ff */
[----:B------:R-:W-:-:S05]  /*22c0*/  LEA.HI.X R15, R6, R113, R5, 0x1, P1 ;  /* 0x00000071060f7211 */ /* 0x000fca00008f0c05 */
[----:B------:R0:W2:Y:S01]  /*22d0*/  @P3 LDG.E.LTC128B.U16 R5, desc[UR36][R14.64] ;  /* 0x000000240e053981 */ /* 0x0000a2000c1e1520 */
[----:B------:R-:W-:Y:S01]  /*22e0*/  IMAD.WIDE.U32 R6, R100, R110, R8 ;  /* 0x0000006e64067225 */ /* 0x000fe200078e0008 */
[----:B------:R-:W-:Y:S03]  /*22f0*/  BSSY B1, `(.L_x_34) ;  /* 0x0000013000017945 */ /* 0x000fe60003800000 */
[----:B------:R-:W-:Y:S02]  /*2300*/  IMAD.IADD R7, R109, 0x1, R7 ;  /* 0x000000016d077824 */ /* 0x000fe400078e0207 */
[----:B------:R-:W-:Y:S01]  /*2310*/  IMAD.WIDE.U32 R20, R99, R108, R6 ;  /* 0x0000006c63147225 */ /* 0x000fe200078e0006 */
[----:B0-----:R-:W-:-:S03]  /*2320*/  SHF.L.U64.HI R15, R110, 0x3, R111 ;  /* 0x000000036e0f7819 */ /* 0x001fc6000001026f */
[----:B------:R-:W-:Y:S01]  /*2330*/  IMAD.IADD R7, R105, 0x1, R21 ;  /* 0x0000000169077824 */ /* 0x000fe200078e0215 */
[----:B------:R-:W-:Y:S01]  /*2340*/  LEA R6, P4, R20, R112, 0x1 ;  /* 0x0000007014067211 */ /* 0x000fe200078808ff */
[----:B------:R-:W-:-:S03]  /*2350*/  IMAD.SHL.U32 R14, R110, 0x8, RZ ;  /* 0x000000086e0e7824 */ /* 0x000fc600078e00ff */
[----:B------:R-:W-:Y:S01]  /*2360*/  LEA.HI.X R7, R20, R113, R7, 0x1, P4 ;  /* 0x0000007114077211 */ /* 0x000fe200020f0c07 */
[----:B--2---:R-:W-:-:S05]  /*2370*/  HADD2.F32 R10, -RZ, R5.H0_H0 ;  /* 0x20000005ff0a7230 */ /* 0x004fca0000004100 */
[----:B------:R-:W-:Y:S01]  /*2380*/  FMUL R11, R10, R89 ;  /* 0x000000590a0b7220 */ /* 0x000fe20000400000 */
[----:B------:R-:W-:-:S03]  /*2390*/  LEA R10, P1, R104, UR4, 0x1 ;  /* 0x00000004680a7c11 */ /* 0x000fc6000f8208ff */
[----:B------:R-:W-:Y:S01]  /*23a0*/  FFMA R24, R24, R88, R11 ;  /* 0x0000005818187223 */ /* 0x000fe2000000000b */
[----:B------:R-:W-:Y:S02]  /*23b0*/  LEA.HI.X R11, R104, UR5, R115, 0x1, P1 ;  /* 0x00000005680b7c11 */ /* 0x000fe400088f0c73 */
[----:B------:R-:W-:Y:S02]  /*23c0*/  ISETP.GT.AND P1, PT, R4, 0x1, PT ;  /* 0x000000010400780c */ /* 0x000fe40003f24270 */
[----:B------:R-:W-:Y:S02]  /*23d0*/  F2FP.F16.F32.PACK_AB R24, RZ, R24 ;  /* 0x00000018ff18723e */ /* 0x000fe400000000ff */
[----:B------:R-:W-:-:S03]  /*23e0*/  ISETP.GT.AND P2, PT, R3, RZ, P1 ;  /* 0x000000ff0300720c */ /* 0x000fc60000f44270 */
[----:B------:R0:W-:Y:S10]  /*23f0*/  @P3 STG.E.U16 desc[UR36][R10.64], R24 ;  /* 0x000000180a003986 */ /* 0x0001f4000c101524 */
[----:B------:R-:W-:Y:S05]  /*2400*/  @!P2 BRA `(.L_x_35) ;  /* 0x000000000004a947 */ /* 0x000fea0003800000 */
[----:B------:R1:W5:Y:S02]  /*2410*/  LDG.E.LTC128B.U16 R5, desc[UR36][R6.64+0x2] ;  /* 0x0000022406057981 */ /* 0x000364000c1e1520 */
.L_x_35:
[----:B------:R-:W-:Y:S05]  /*2420*/  BSYNC B1 ;  /* 0x0000000000017941 */ /* 0x000fea0003800000 */
.L_x_34:
[----:B-----5:R-:W-:Y:S01]  /*2430*/  HADD2.F32 R12, -RZ, R5.H0_H0 ;  /* 0x20000005ff0c7230 */ /* 0x020fe20000004100 */
[----:B------:R-:W-:Y:S01]  /*2440*/  ISETP.GT.AND P0, PT, R3, 0x8, P0 ;  /* 0x000000080300780c */ /* 0x000fe20000704270 */
[----:B------:R-:W-:Y:S01]  /*2450*/  IMAD.WIDE.U32 R20, R100, R110, R14 ;  /* 0x0000006e64147225 */ /* 0x000fe200078e000e */
[----:B0-----:R-:W-:-:S03]  /*2460*/  PRMT R24, R5, 0x7610, R24 ;  /* 0x0000761005187816 */ /* 0x001fc60000000018 */
[----:B------:R-:W-:Y:S01]  /*2470*/  FMUL R12, R12, R89 ;  /* 0x000000590c0c7220 */ /* 0x000fe20000400000 */
[----:B------:R-:W-:Y:S01]  /*2480*/  IMAD.IADD R109, R109, 0x1, R21 ;  /* 0x000000016d6d7824 */ /* 0x000fe200078e0215 */
[----:B------:R-:W-:Y:S02]  /*2490*/  IADD3 R106, P3, R106, R20, RZ ;  /* 0x000000146a6a7210 */ /* 0x000fe40007f7e0ff */
[----:B------:R-:W-:-:S03]  /*24a0*/  FFMA R12, R25, R88, R12 ;  /* 0x00000058190c7223 */ /* 0x000fc6000000000c */
[----:B------:R-:W-:Y:S01]  /*24b0*/  IMAD.X R13, R109, 0x1, R13, P3 ;  /* 0x000000016d0d7824 */ /* 0x000fe200018e060d */
[C---:B------:R-:W-:Y:S02]  /*24c0*/  LEA R14, P3, R106.reuse, R112, 0x1 ;  /* 0x000000706a0e7211 */ /* 0x040fe400078608ff */
[----:B------:R-:W-:Y:S02]  /*24d0*/  F2FP.F16.F32.PACK_AB R12, RZ, R12 ;  /* 0x0000000cff0c723e */ /* 0x000fe400000000ff */
[----:B------:R-:W-:Y:S02]  /*24e0*/  LEA.HI.X R15, R106, R113, R13, 0x1, P3 ;  /* 0x000000716a0f7211 */ /* 0x000fe400018f0c0d */
[----:B------:R-:W-:-:S05]  /*24f0*/  PRMT R21, R12, 0x7610, R21 ;  /* 0x000076100c157816 */ /* 0x000fca0000000015 */
[----:B------:R0:W-:Y:S04]  /*2500*/  @P2 STG.E.U16 desc[UR36][R10.64+0x2], R21 ;  /* 0x000002150a002986 */ /* 0x0001e8000c101524 */
[----:B------:R-:W2:Y:S01]  /*2510*/  @P0 LDG.E.LTC128B.U16 R24, desc[UR36][R14.64] ;  /* 0x000000240e180981 */ /* 0x000ea2000c1e1520 */
[----:B------:R-:W-:Y:S01]  /*2520*/  IADD3 R20, P2, R8, R20, RZ ;  /* 0x0000001408147210 */ /* 0x000fe20007f5e0ff */
[----:B------:R-:W-:Y:S01]  /*2530*/  BSSY B1, `(.L_x_36) ;  /* 0x0000011000017945 */ /* 0x000fe20003800000 */
[C---:B------:R-:W-:Y:S02]  /*2540*/  SHF.L.U64.HI R13, R90.reuse, 0x1, R91 ;  /* 0x000000015a0d7819 */ /* 0x040fe4000001025b */
[----:B------:R-:W-:Y:S01]  /*2550*/  ISETP.GT.AND P1, PT, R3, 0x8, P1 ;  /* 0x000000080300780c */ /* 0x000fe20000f24270 */
[----:B0-----:R-:W-:Y:S01]  /*2560*/  IMAD.X R21, R9, 0x1, R109, P2 ;  /* 0x0000000109157824 */ /* 0x001fe200010e066d */
[----:B------:R-:W-:Y:S01]  /*2570*/  LEA R12, P2, R90, R10, 0x1 ;  /* 0x0000000a5a0c7211 */ /* 0x000fe200078408ff */
[----:B------:R-:W-:-:S04]  /*2580*/  IMAD.WIDE.U32 R20, R99, R108, R20 ;  /* 0x0000006c63147225 */ /* 0x000fc800078e0014 */
[----:B------:R-:W-:Y:S02]  /*2590*/  IMAD.X R13, R13, 0x1, R11, P2 ;  /* 0x000000010d0d7824 */ /* 0x000fe400010e060b */
[----:B------:R-:W-:Y:S02]  /*25a0*/  IMAD.IADD R9, R105, 0x1, R21 ;  /* 0x0000000169097824 */ /* 0x000fe400078e0215 */
[----:B--2---:R-:W-:-:S05]  /*25b0*/  HADD2.F32 R8, -RZ, R24.H0_H0 ;  /* 0x20000018ff087230 */ /* 0x004fca0000004100 */
[----:B------:R-:W-:Y:S01]  /*25c0*/  FMUL R5, R8, R89 ;  /* 0x0000005908057220 */ /* 0x000fe20000400000 */
[----:B------:R-:W-:-:S03]  /*25d0*/  LEA R8, P3, R20, R112, 0x1 ;  /* 0x0000007014087211 */ /* 0x000fc600078608ff */
[----:B------:R-:W-:Y:S01]  /*25e0*/  FFMA R5, R26, R88, R5 ;  /* 0x000000581a057223 */ /* 0x000fe20000000005 */
[----:B------:R-:W-:-:S04]  /*25f0*/  LEA.HI.X R9, R20, R113, R9, 0x1, P3 ;  /* 0x0000007114097211 */ /* 0x000fc800018f0c09 */
[----:B------:R-:W-:-:S05]  /*2600*/  F2FP.F16.F32.PACK_AB R5, RZ, R5 ;  /* 0x00000005ff05723e */ /* 0x000fca00000000ff */
[----:B------:R0:W-:Y:S01]  /*2610*/  @P0 STG.E.U16 desc[UR36][R12.64], R5 ;  /* 0x000000050c000986 */ /* 0x0001e2000c101524 */
[----:B------:R-:W-:Y:S05]  /*2620*/  @!P1 BRA `(.L_x_37) ;  /* 0x0000000000049947 */ /* 0x000fea0003800000 */
[----:B------:R2:W5:Y:S02]  /*2630*/  LDG.E.LTC128B.U16 R24, desc[UR36][R8.64+0x2] ;  /* 0x0000022408187981 */ /* 0x000564000c1e1520 */
.L_x_37:
[----:B------:R-:W-:Y:S05]  /*2640*/  BSYNC B1 ;  /* 0x0000000000017941 */ /* 0x000fea0003800000 */
.L_x_36:
[----:B-----5:R-:W-:Y:S01]  /*2650*/  HADD2.F32 R14, -RZ, R24.H0_H0 ;  /* 0x20000018ff0e7230 */ /* 0x020fe20000004100 */
[----:B------:R-:W-:Y:S01]  /*2660*/  ISETP.GT.AND P0, PT, R4, 0x8, PT ;  /* 0x000000080400780c */ /* 0x000fe20003f04270 */
[----:B------:R-:W-:Y:S03]  /*2670*/  BSSY B1, `(.L_x_38) ;  /* 0x0000008000017945 */ /* 0x000fe60003800000 */
[----:B------:R-:W-:Y:S01]  /*2680*/  FMUL R14, R14, R89 ;  /* 0x000000590e0e7220 */ /* 0x000fe20000400000 */
[----:B------:R-:W-:-:S03]  /*2690*/  ISETP.GT.AND P2, PT, R3, RZ, P0 ;  /* 0x000000ff0300720c */ /* 0x000fc60000744270 */
[----:B------:R-:W-:-:S05]  /*26a0*/  FFMA R14, R27, R88, R14 ;  /* 0x000000581b0e7223 */ /* 0x000fca000000000e */
[----:B------:R-:W-:-:S05]  /*26b0*/  F2FP.F16.F32.PACK_AB R14, RZ, R14 ;  /* 0x0000000eff0e723e */ /* 0x000fca00000000ff */
[----:B------:R3:W-:Y:S01]  /*26c0*/  @P1 STG.E.U16 desc[UR36][R12.64+0x2], R14 ;  /* 0x0000020e0c001986 */ /* 0x0007e2000c101524 */
[----:B------:R-:W-:Y:S05]  /*26d0*/  @!P2 BRA `(.L_x_39) ;  /* 0x000000000004a947 */ /* 0x000fea0003800000 */
[----:B------:R4:W5:Y:S02]  /*26e0*/  LDG.E.LTC128B.U16 R24, desc[UR36][R6.64+0x10] ;  /* 0x0000102406187981 */ /* 0x000964000c1e1520 */
.L_x_39:
[----:B------:R-:W-:Y:S05]  /*26f0*/  BSYNC B1 ;  /* 0x0000000000017941 */ /* 0x000fea0003800000 */
.L_x_38:
[----:B---3-5:R-:W-:Y:S01]  /*2700*/  HADD2.F32 R14, -RZ, R24.H0_H0 ;  /* 0x20000018ff0e7230 */ /* 0x028fe20000004100 */
[----:B------:R-:W-:Y:S01]  /*2710*/  ISETP.GT.AND P1, PT, R4, 0x9, PT ;  /* 0x000000090400780c */ /* 0x000fe20003f24270 */
[----:B------:R-:W-:Y:S03]  /*2720*/  BSSY B1, `(.L_x_40) ;  /* 0x0000008000017945 */ /* 0x000fe60003800000 */
[----:B0-----:R-:W-:Y:S01]  /*2730*/  FMUL R5, R14, R89 ;  /* 0x000000590e057220 */ /* 0x001fe20000400000 */
[----:B------:R-:W-:-:S03]  /*2740*/  ISETP.GT.AND P3, PT, R3, RZ, P1 ;  /* 0x000000ff0300720c */ /* 0x000fc60000f64270 */
[----:B------:R-:W-:-:S05]  /*2750*/  FFMA R5, R28, R88, R5 ;  /* 0x000000581c057223 */ /* 0x000fca0000000005 */
[----:B------:R-:W-:-:S05]  /*2760*/  F2FP.F16.F32.PACK_AB R5, RZ, R5 ;  /* 0x00000005ff05723e */ /* 0x000fca00000000ff */
[----:B------:R0:W-:Y:S01]  /*2770*/  @P2 STG.E.U16 desc[UR36][R10.64+0x10], R5 ;  /* 0x000010050a002986 */ /* 0x0001e2000c101524 */
[----:B------:R-:W-:Y:S05]  /*2780*/  @!P3 BRA `(.L_x_41) ;  /* 0x000000000004b947 */ /* 0x000fea0003800000 */
[----:B------:R3:W5:Y:S02]  /*2790*/  LDG.E.LTC128B.U16 R24, desc[UR36][R6.64+0x12] ;  /* 0x0000122406187981 */ /* 0x000764000c1e1520 */
.L_x_41:
[----:B------:R-:W-:Y:S05]  /*27a0*/  BSYNC B1 ;  /* 0x0000000000017941 */ /* 0x000fea0003800000 */
.L_x_40:
[----:B-----5:R-:W-:Y:S01]  /*27b0*/  HADD2.F32 R14, -RZ, R24.H0_H0 ;  /* 0x20000018ff0e7230 */ /* 0x020fe20000004100 */
[----:B------:R-:W-:Y:S01]  /*27c0*/  ISETP.GT.AND P0, PT, R3, 0x8, P0 ;  /* 0x000000080300780c */ /* 0x000fe20000704270 */
[----:B------:R-:W-:Y:S03]  /*27d0*/  BSSY B1, `(.L_x_42) ;  /* 0x0000007000017945 */ /* 0x000fe60003800000 */
[----:B------:R-:W-:-:S04]  /*27e0*/  FMUL R14, R14, R89 ;  /* 0x000000590e0e7220 */ /* 0x000fc80000400000 */
[----:B------:R-:W-:-:S05]  /*27f0*/  FFMA R14, R29, R88, R14 ;  /* 0x000000581d0e7223 */ /* 0x000fca000000000e */
[----:B------:R-:W-:-:S05]  /*2800*/  F2FP.F16.F32.PACK_AB R14, RZ, R14 ;  /* 0x0000000eff0e723e */ /* 0x000fca00000000ff */
[----:B------:R0:W-:Y:S01]  /*2810*/  @P3 STG.E.U16 desc[UR36][R10.64+0x12], R14 ;  /* 0x0000120e0a003986 */ /* 0x0001e2000c101524 */
[----:B------:R-:W-:Y:S05]  /*2820*/  @!P0 BRA `(.L_x_43) ;  /* 0x0000000000048947 */ /* 0x000fea0003800000 */
[----:B------:R0:W5:Y:S02]  /*2830*/  LDG.E.LTC128B.U16 R24, desc[UR36][R8.64+0x10] ;  /* 0x0000102408187981 */ /* 0x000164000c1e1520 */
.L_x_43:
[----:B------:R-:W-:Y:S05]  /*2840*/  BSYNC B1 ;  /* 0x0000000000017941 */ /* 0x000fea0003800000 */
.L_x_42:
[----:B0----5:R-:W-:Y:S01]  /*2850*/  HADD2.F32 R14, -RZ, R24.H0_H0 ;  /* 0x20000018ff0e7230 */ /* 0x021fe20000004100 */
        /* <DEDUP_REMOVED lines=8> */
.L_x_45:
[----:B------:R-:W-:Y:S05]  /*28e0*/  BSYNC B1 ;  /* 0x0000000000017941 */ /* 0x000fea0003800000 */
.L_x_44:
        /* <DEDUP_REMOVED lines=10> */
.L_x_47:
[----:B------:R-:W-:Y:S05]  /*2990*/  BSYNC B1 ;  /* 0x0000000000017941 */ /* 0x000fea0003800000 */
.L_x_46:
[----:B0----5:R-:W-:Y:S01]  /*29a0*/  HADD2.F32 R14, -RZ, R24.H0_H0 ;  /* 0x20000018ff0e7230 */ /* 0x021fe20000004100 */
        /* <DEDUP_REMOVED lines=9> */
.L_x_49:
[----:B------:R-:W-:Y:S05]  /*2a40*/  BSYNC B1 ;  /* 0x0000000000017941 */ /* 0x000fea0003800000 */
.L_x_48:
        /* <DEDUP_REMOVED lines=9> */
.L_x_51:
[----:B------:R-:W-:Y:S05]  /*2ae0*/  BSYNC B1 ;  /* 0x0000000000017941 */ /* 0x000fea0003800000 */
.L_x_50:
        /* <DEDUP_REMOVED lines=9> */
.L_x_53:
[----:B------:R-:W-:Y:S05]  /*2b80*/  BSYNC B1 ;  /* 0x0000000000017941 */ /* 0x000fea0003800000 */
.L_x_52:
        /* <DEDUP_REMOVED lines=10> */
.L_x_55:
[----:B------:R-:W-:Y:S05]  /*2c30*/  BSYNC B1 ;  /* 0x0000000000017941 */ /* 0x000fea0003800000 */
.L_x_54:
        /* <DEDUP_REMOVED lines=10> */
.L_x_57:
[----:B------:R-:W-:Y:S05]  /*2ce0*/  BSYNC B1 ;  /* 0x0000000000017941 */ /* 0x000fea0003800000 */
.L_x_56:
        /* <DEDUP_REMOVED lines=9> */
.L_x_59:
[----:B------:R-:W-:Y:S05]  /*2d80*/  BSYNC B1 ;  /* 0x0000000000017941 */ /* 0x000fea0003800000 */
.L_x_58:
        /* <DEDUP_REMOVED lines=9> */
.L_x_61:
[----:B------:R-:W-:Y:S05]  /*2e20*/  BSYNC B1 ;  /* 0x0000000000017941 */ /* 0x000fea0003800000 */
.L_x_60:
        /* <DEDUP_REMOVED lines=10> */
.L_x_63:
[----:B------:R-:W-:Y:S05]  /*2ed0*/  BSYNC B1 ;  /* 0x0000000000017941 */ /* 0x000fea0003800000 */
.L_x_62:
        /* <DEDUP_REMOVED lines=10> */
.L_x_65:
[----:B------:R-:W-:Y:S05]  /*2f80*/  BSYNC B1 ;  /* 0x0000000000017941 */ /* 0x000fea0003800000 */
.L_x_64:
        /* <DEDUP_REMOVED lines=9> */
.L_x_67:
[----:B------:R-:W-:Y:S05]  /*3020*/  BSYNC B1 ;  /* 0x0000000000017941 */ /* 0x000fea0003800000 */
.L_x_66:
        /* <DEDUP_REMOVED lines=9> */
.L_x_69:
[----:B------:R-:W-:Y:S05]  /*30c0*/  BSYNC B1 ;  /* 0x0000000000017941 */ /* 0x000fea0003800000 */
.L_x_68:
        /* <DEDUP_REMOVED lines=10> */
.L_x_71:
[----:B------:R-:W-:Y:S05]  /*3170*/  BSYNC B1 ;  /* 0x0000000000017941 */ /* 0x000fea0003800000 */
.L_x_70:
        /* <DEDUP_REMOVED lines=10> */
.L_x_73:
[----:B------:R-:W-:Y:S05]  /*3220*/  BSYNC B1 ;  /* 0x0000000000017941 */ /* 0x000fea0003800000 */
.L_x_72:
        /* <DEDUP_REMOVED lines=9> */
.L_x_75:
[----:B------:R-:W-:Y:S05]  /*32c0*/  BSYNC B1 ;  /* 0x0000000000017941 */ /* 0x000fea0003800000 */
.L_x_74:
        /* <DEDUP_REMOVED lines=9> */
.L_x_77:
[----:B------:R-:W-:Y:S05]  /*3360*/  BSYNC B1 ;  /* 0x0000000000017941 */ /* 0x000fea0003800000 */
.L_x_76:
        /* <DEDUP_REMOVED lines=10> */
.L_x_79:
[----:B------:R-:W-:Y:S05]  /*3410*/  BSYNC B1 ;  /* 0x0000000000017941 */ /* 0x000fea0003800000 */
.L_x_78:
        /* <DEDUP_REMOVED lines=10> */
.L_x_81:
[----:B------:R-:W-:Y:S05]  /*34c0*/  BSYNC B1 ;  /* 0x0000000000017941 */ /* 0x000fea0003800000 */
.L_x_80:
        /* <DEDUP_REMOVED lines=9> */
.L_x_83:
[----:B------:R-:W-:Y:S05]  /*3560*/  BSYNC B1 ;  /* 0x0000000000017941 */ /* 0x000fea0003800000 */
.L_x_82:
        /* <DEDUP_REMOVED lines=9> */
.L_x_85:
[----:B------:R-:W-:Y:S05]  /*3600*/  BSYNC B1 ;  /* 0x0000000000017941 */ /* 0x000fea0003800000 */
.L_x_84:
        /* <DEDUP_REMOVED lines=10> */
.L_x_87:
[----:B------:R-:W-:Y:S05]  /*36b0*/  BSYNC B1 ;  /* 0x0000000000017941 */ /* 0x000fea0003800000 */
.L_x_86:
        /* <DEDUP_REMOVED lines=10> */
.L_x_89:
[----:B------:R-:W-:Y:S05]  /*3760*/  BSYNC B1 ;  /* 0x0000000000017941 */ /* 0x000fea0003800000 */
.L_x_88:
        /* <DEDUP_REMOVED lines=9> */
.L_x_91:
[----:B------:R-:W-:Y:S05]  /*3800*/  BSYNC B1 ;  /* 0x0000000000017941 */ /* 0x000fea0003800000 */
.L_x_90:
        /* <DEDUP_REMOVED lines=9> */
.L_x_93:
[----:B------:R-:W-:Y:S05]  /*38a0*/  BSYNC B1 ;  /* 0x0000000000017941 */ /* 0x000fea0003800000 */
.L_x_92:
        /* <DEDUP_REMOVED lines=10> */
.L_x_95:
[----:B------:R-:W-:Y:S05]  /*3950*/  BSYNC B1 ;  /* 0x0000000000017941 */ /* 0x000fea0003800000 */
.L_x_94:
        /* <DEDUP_REMOVED lines=10> */
.L_x_97:
[----:B------:R-:W-:Y:S05]  /*3a00*/  BSYNC B1 ;  /* 0x0000000000017941 */ /* 0x000fea0003800000 */
.L_x_96:
        /* <DEDUP_REMOVED lines=9> */
.L_x_99:
[----:B------:R-:W-:Y:S05]  /*3aa0*/  BSYNC B1 ;  /* 0x0000000000017941 */ /* 0x000fea0003800000 */
.L_x_98:
        /* <DEDUP_REMOVED lines=9> */
.L_x_101:
[----:B------:R-:W-:Y:S05]  /*3b40*/  BSYNC B1 ;  /* 0x0000000000017941 */ /* 0x000fea0003800000 */
.L_x_100:
        /* <DEDUP_REMOVED lines=10> */
.L_x_103:
[----:B------:R-:W-:Y:S05]  /*3bf0*/  BSYNC B1 ;  /* 0x0000000000017941 */ /* 0x000fea0003800000 */
.L_x_102:
        /* <DEDUP_REMOVED lines=10> */
.L_x_105:
[----:B------:R-:W-:Y:S05]  /*3ca0*/  BSYNC B1 ;  /* 0x0000000000017941 */ /* 0x000fea0003800000 */
.L_x_104:
        /* <DEDUP_REMOVED lines=9> */
.L_x_107:
[----:B------:R-:W-:Y:S05]  /*3d40*/  BSYNC B1 ;  /* 0x0000000000017941 */ /* 0x000fea0003800000 */
.L_x_106:
        /* <DEDUP_REMOVED lines=9> */
.L_x_109:
[----:B------:R-:W-:Y:S05]  /*3de0*/  BSYNC B1 ;  /* 0x0000000000017941 */ /* 0x000fea0003800000 */
.L_x_108:
        /* <DEDUP_REMOVED lines=10> */
.L_x_111:
[----:B------:R-:W-:Y:S05]  /*3e90*/  BSYNC B1 ;  /* 0x0000000000017941 */ /* 0x000fea0003800000 */
.L_x_110:
        /* <DEDUP_REMOVED lines=10> */
.L_x_113:
[----:B------:R-:W-:Y:S05]  /*3f40*/  BSYNC B1 ;  /* 0x0000000000017941 */ /* 0x000fea0003800000 */
.L_x_112:
        /* <DEDUP_REMOVED lines=9> */
.L_x_115:
[----:B------:R-:W-:Y:S05]  /*3fe0*/  BSYNC B1 ;  /* 0x0000000000017941 */ /* 0x000fea0003800000 */
.L_x_114:
        /* <DEDUP_REMOVED lines=9> */
.L_x_117:
[----:B------:R-:W-:Y:S05]  /*4080*/  BSYNC B1 ;  /* 0x0000000000017941 */ /* 0x000fea0003800000 */
.L_x_116:
        /* <DEDUP_REMOVED lines=10> */
.L_x_119:
[----:B------:R-:W-:Y:S05]  /*4130*/  BSYNC B1 ;  /* 0x0000000000017941 */ /* 0x000fea0003800000 */
.L_x_118:
        /* <DEDUP_REMOVED lines=10> */
.L_x_121:
[----:B------:R-:W-:Y:S05]  /*41e0*/  BSYNC B1 ;  /* 0x0000000000017941 */ /* 0x000fea0003800000 */
.L_x_120:
        /* <DEDUP_REMOVED lines=9> */
.L_x_123:
[----:B------:R-:W-:Y:S05]  /*4280*/  BSYNC B1 ;  /* 0x0000000000017941 */ /* 0x000fea0003800000 */
.L_x_122:
        /* <DEDUP_REMOVED lines=9> */
.L_x_125:
[----:B------:R-:W-:Y:S05]  /*4320*/  BSYNC B1 ;  /* 0x0000000000017941 */ /* 0x000fea0003800000 */
.L_x_124:
        /* <DEDUP_REMOVED lines=10> */
.L_x_127:
[----:B------:R-:W-:Y:S05]  /*43d0*/  BSYNC B1 ;  /* 0x0000000000017941 */ /* 0x000fea0003800000 */
.L_x_126:
        /* <DEDUP_REMOVED lines=10> */
.L_x_129:
[----:B------:R-:W-:Y:S05]  /*4480*/  BSYNC B1 ;  /* 0x0000000000017941 */ /* 0x000fea0003800000 */
.L_x_128:
        /* <DEDUP_REMOVED lines=9> */
.L_x_131:
[----:B------:R-:W-:Y:S05]  /*4520*/  BSYNC B1 ;  /* 0x0000000000017941 */ /* 0x000fea0003800000 */
.L_x_130:
        /* <DEDUP_REMOVED lines=9> */
.L_x_133:
[----:B------:R-:W-:Y:S05]  /*45c0*/  BSYNC B1 ;  /* 0x0000000000017941 */ /* 0x000fea0003800000 */
.L_x_132:
        /* <DEDUP_REMOVED lines=10> */
.L_x_135:
[----:B------:R-:W-:Y:S05]  /*4670*/  BSYNC B1 ;  /* 0x0000000000017941 */ /* 0x000fea0003800000 */
.L_x_134:
        /* <DEDUP_REMOVED lines=10> */
.L_x_137:
[----:B------:R-:W-:Y:S05]  /*4720*/  BSYNC B1 ;  /* 0x0000000000017941 */ /* 0x000fea0003800000 */
.L_x_136:
        /* <DEDUP_REMOVED lines=9> */
.L_x_139:
[----:B------:R-:W-:Y:S05]  /*47c0*/  BSYNC B1 ;  /* 0x0000000000017941 */ /* 0x000fea0003800000 */
.L_x_138:
        /* <DEDUP_REMOVED lines=9> */
.L_x_141:
[----:B------:R-:W-:Y:S05]  /*4860*/  BSYNC B1 ;  /* 0x0000000000017941 */ /* 0x000fea0003800000 */
.L_x_140:
        /* <DEDUP_REMOVED lines=10> */
.L_x_143:
[----:B------:R-:W-:Y:S05]  /*4910*/  BSYNC B1 ;  /* 0x0000000000017941 */ /* 0x000fea0003800000 */
.L_x_142:
        /* <DEDUP_REMOVED lines=10> */
.L_x_145:
[----:B------:R-:W-:Y:S05]  /*49c0*/  BSYNC B1 ;  /* 0x0000000000017941 */ /* 0x000fea0003800000 */
.L_x_144:
        /* <DEDUP_REMOVED lines=9> */
.L_x_147:
[----:B------:R-:W-:Y:S05]  /*4a60*/  BSYNC B1 ;  /* 0x0000000000017941 */ /* 0x000fea0003800000 */
.L_x_146:
        /* <DEDUP_REMOVED lines=9> */
.L_x_149:
[----:B------:R-:W-:Y:S05]  /*4b00*/  BSYNC B1 ;  /* 0x0000000000017941 */ /* 0x000fea0003800000 */
.L_x_148:
        /* <DEDUP_REMOVED lines=10> */
.L_x_151:
[----:B------:R-:W-:Y:S05]  /*4bb0*/  BSYNC B1 ;  /* 0x0000000000017941 */ /* 0x000fea0003800000 */
.L_x_150:
[----:B0----5:R-:W-:Y:S01]  /*4bc0*/  HADD2.F32 R14, -RZ, R24.H0_H0 ;  /* 0x20000018ff0e7230 */ /* 0x021fe20000004100 */
[----:B------:R-:W-:Y:S01]  /*4bd0*/  ISETP.GT.AND P1, PT, R4, 0x79, PT ;  /* 0x000000790400780c */ /* 0x000fe20003f24270 */
[----:B------:R-:W-:Y:S01]  /*4be0*/  @P2 IMAD.MOV.U32 R4, RZ, RZ, R10 ;  /* 0x000000ffff042224 */ /* 0x000fe200078e000a */
[----:B------:R-:W-:Y:S02]  /*4bf0*/  BSSY B1, `(.L_x_152) ;  /* 0x000000a000017945 */ /* 0x000fe40003800000 */
[----:B------:R-:W-:Y:S01]  /*4c00*/  FMUL R5, R14, R89 ;  /* 0x000000590e057220 */ /* 0x000fe20000400000 */
[----:B------:R-:W-:-:S03]  /*4c10*/  ISETP.GT.AND P3, PT, R3, RZ, P1 ;  /* 0x000000ff0300720c */ /* 0x000fc60000f64270 */
[----:B------:R-:W-:-:S05]  /*4c20*/  FFMA R5, R84, R88, R5 ;  /* 0x0000005854057223 */ /* 0x000fca0000000005 */
[----:B------:R-:W-:-:S04]  /*4c30*/  F2FP.F16.F32.PACK_AB R5, RZ, R5 ;  /* 0x00000005ff05723e */ /* 0x000fc800000000ff */
[----:B------:R-:W-:Y:S01]  /*4c40*/  PRMT R14, R5, 0x7610, R14 ;  /* 0x00007610050e7816 */ /* 0x000fe2000000000e */
[----:B------:R-:W-:-:S05]  /*4c50*/  @P2 IMAD.MOV.U32 R5, RZ, RZ, R11 ;  /* 0x000000ffff052224 */ /* 0x000fca00078e000b */
[----:B------:R0:W-:Y:S01]  /*4c60*/  @P2 STG.E.U16 desc[UR36][R4.64+0xf0], R14 ;  /* 0x0000f00e04002986 */ /* 0x0001e2000c101524 */
[----:B------:R-:W-:Y:S05]  /*4c70*/  @!P3 BRA `(.L_x_153) ;  /* 0x000000000004b947 */ /* 0x000fea0003800000 */
[----:B------:R0:W5:Y:S02]  /*4c80*/  LDG.E.LTC128B.U16 R24, desc[UR36][R6.64+0xf2] ;  /* 0x0000f22406187981 */ /* 0x000164000c1e1520 */
.L_x_153:
[----:B------:R-:W-:Y:S05]  /*4c90*/  BSYNC B1 ;  /* 0x0000000000017941 */ /* 0x000fea0003800000 */
.L_x_152:
        /* <DEDUP_REMOVED lines=9> */
.L_x_155:
[----:B------:R-:W-:Y:S05]  /*4d30*/  BSYNC B1 ;  /* 0x0000000000017941 */ /* 0x000fea0003800000 */
.L_x_154:
[----:B0----5:R-:W-:Y:S01]  /*4d40*/  HADD2.F32 R4, -RZ, R24.H0_H0 ;  /* 0x20000018ff047230 */ /* 0x021fe20000004100 */
[----:B------:R-:W-:Y:S01]  /*4d50*/  ISETP.GT.AND P1, PT, R3, 0x8, P1 ;  /* 0x000000080300780c */ /* 0x000fe20000f24270 */
[----:B------:R-:W-:Y:S03]  /*4d60*/  BSSY B1, `(.L_x_156) ;  /* 0x000000a000017945 */ /* 0x000fe60003800000 */
[----:B------:R-:W-:Y:S01]  /*4d70*/  FMUL R5, R4, R89 ;  /* 0x0000005904057220 */ /* 0x000fe20000400000 */
[----:B------:R-:W-:-:S03]  /*4d80*/  @P0 IMAD.MOV.U32 R4, RZ, RZ, R12 ;  /* 0x000000ffff040224 */ /* 0x000fc600078e000c */
[----:B------:R-:W-:-:S05]  /*4d90*/  FFMA R5, R86, R88, R5 ;  /* 0x0000005856057223 */ /* 0x000fca0000000005 */
[----:B------:R-:W-:-:S04]  /*4da0*/  F2FP.F16.F32.PACK_AB R5, RZ, R5 ;  /* 0x00000005ff05723e */ /* 0x000fc800000000ff */
[----:B-1-34-:R-:W-:Y:S01]  /*4db0*/  PRMT R6, R5, 0x7610, R6 ;  /* 0x0000761005067816 */ /* 0x01afe20000000006 */
[----:B------:R-:W-:-:S05]  /*4dc0*/  @P0 IMAD.MOV.U32 R5, RZ, RZ, R13 ;  /* 0x000000ffff050224 */ /* 0x000fca00078e000d */
[----:B------:R0:W-:Y:S01]  /*4dd0*/  @P0 STG.E.U16 desc[UR36][R4.64+0xf0], R6 ;  /* 0x0000f00604000986 */ /* 0x0001e2000c101524 */
[----:B------:R-:W-:Y:S05]  /*4de0*/  @!P1 BRA `(.L_x_157) ;  /* 0x0000000000049947 */ /* 0x000fea0003800000 */
[----:B------:R1:W5:Y:S02]  /*4df0*/  LDG.E.LTC128B.U16 R24, desc[UR36][R8.64+0xf2] ;  /* 0x0000f22408187981 */ /* 0x000364000c1e1520 */
.L_x_157:
[----:B------:R-:W-:Y:S05]  /*4e00*/  BSYNC B1 ;  /* 0x0000000000017941 */ /* 0x000fea0003800000 */
.L_x_156:
[----:B------:R-:W-:Y:S05]  /*4e10*/  @!P1 BRA `(.L_x_158) ;  /* 0x0000001000d09947 */ /* 0x000fea0003800000 */
[----:B-----5:R-:W-:-:S05]  /*4e20*/  HADD2.F32 R24, -RZ, R24.H0_H0 ;  /* 0x20000018ff187230 */ /* 0x020fca0000004100 */
[----:B------:R-:W-:-:S04]  /*4e30*/  FMUL R24, R24, R89 ;  /* 0x0000005918187220 */ /* 0x000fc80000400000 */
[----:B------:R-:W-:-:S05]  /*4e40*/  FFMA R24, R87, R88, R24 ;  /* 0x0000005857187223 */ /* 0x000fca0000000018 */
[----:B------:R-:W-:-:S05]  /*4e50*/  F2FP.F16.F32.PACK_AB R24, RZ, R24 ;  /* 0x00000018ff18723e */ /* 0x000fca00000000ff */
[----:B------:R3:W-:Y:S01]  /*4e60*/  STG.E.U16 desc[UR36][R12.64+0xf2], R24 ;  /* 0x0000f2180c007986 */ /* 0x0007e2000c101524 */
[----:B------:R-:W-:Y:S05]  /*4e70*/  BRA `(.L_x_158) ;  /* 0x0000001000b87947 */ /* 0x000fea0003800000 */
.L_x_33:
[----:B------:R-:W-:Y:S01]  /*4e80*/  ISETP.GT.AND P2, PT, R4, 0x1, PT ;  /* 0x000000010400780c */ /* 0x000fe20003f44270 */
[----:B------:R-:W-:Y:S01]  /*4e90*/  ULDC.64 UR4, c[0x0][0x5c0] ;  /* 0x0001700000047ab9 */ /* 0x000fe20000000a00 */
[-C--:B------:R-:W-:Y:S01]  /*4ea0*/  FMUL R24, R24, R88.reuse ;  /* 0x0000005818187220 */ /* 0x080fe20000400000 */
[-C--:B------:R-:W-:Y:S01]  /*4eb0*/  FMUL R25, R25, R88.reuse ;  /* 0x0000005819197220 */ /* 0x080fe20000400000 */
[----:B------:R-:W-:Y:S01]  /*4ec0*/  ISETP.GT.AND P1, PT, R3, RZ, P2 ;  /* 0x000000ff0300720c */ /* 0x000fe20001724270 */
[-C--:B------:R-:W-:Y:S01]  /*4ed0*/  FMUL R26, R26, R88.reuse ;  /* 0x000000581a1a7220 */ /* 0x080fe20000400000 */
[----:B------:R-:W-:Y:S01]  /*4ee0*/  LEA R6, P4, R104, UR4, 0x1 ;  /* 0x0000000468067c11 */ /* 0x000fe2000f8808ff */
[----:B------:R-:W-:Y:S01]  /*4ef0*/  FMUL R27, R27, R88 ;  /* 0x000000581b1b7220 */ /* 0x000fe20000400000 */
[----:B------:R-:W-:Y:S01]  /*4f00*/  F2FP.F16.F32.PACK_AB R24, RZ, R24 ;  /* 0x00000018ff18723e */ /* 0x000fe200000000ff */
[-C--:B------:R-:W-:Y:S01]  /*4f10*/  FMUL R28, R28, R88.reuse ;  /* 0x000000581c1c7220 */ /* 0x080fe20000400000 */
[----:B------:R-:W-:Y:S01]  /*4f20*/  LEA.HI.X R7, R104, UR5, R115, 0x1, P4 ;  /* 0x0000000568077c11 */ /* 0x000fe2000a0f0c73 */
[-C--:B------:R-:W-:Y:S01]  /*4f30*/  FMUL R29, R29, R88.reuse ;  /* 0x000000581d1d7220 */ /* 0x080fe20000400000 */
[----:B------:R-:W-:Y:S01]  /*4f40*/  F2FP.F16.F32.PACK_AB R25, RZ, R25 ;  /* 0x00000019ff19723e */ /* 0x000fe200000000ff */
[-C--:B------:R-:W-:Y:S01]  /*4f50*/  FMUL R30, R30, R88.reuse ;  /* 0x000000581e1e7220 */ /* 0x080fe20000400000 */
[----:B------:R-:W-:Y:S01]  /*4f60*/  ISETP.GT.AND P2, PT, R3, 0x8, P2 ;  /* 0x000000080300780c */ /* 0x000fe20001744270 */
[----:B------:R-:W-:Y:S01]  /*4f70*/  @P3 STG.E.U16 desc[UR36][R6.64], R24 ;  /* 0x0000001806003986 */ /* 0x000fe2000c101524 */
[C---:B------:R-:W-:Y:S01]  /*4f80*/  SHF.L.U64.HI R5, R90.reuse, 0x1, R91 ;  /* 0x000000015a057819 */ /* 0x040fe2000001025b */
[----:B------:R-:W-:Y:S01]  /*4f90*/  FMUL R31, R31, R88 ;  /* 0x000000581f1f7220 */ /* 0x000fe20000400000 */
[----:B------:R-:W-:Y:S01]  /*4fa0*/  LEA R8, P3, R90, R6, 0x1 ;  /* 0x000000065a087211 */ /* 0x000fe200078608ff */
[----:B------:R-:W-:Y:S01]  /*4fb0*/  @P1 STG.E.U16 desc[UR36][R6.64+0x2], R25 ;  /* 0x0000021906001986 */ /* 0x000fe2000c101524 */
[----:B------:R-:W-:Y:S01]  /*4fc0*/  ISETP.GT.AND P1, PT, R3, 0x8, P0 ;  /* 0x000000080300780c */ /* 0x000fe20000724270 */
[----:B------:R-:W-:Y:S01]  /*4fd0*/  FMUL R32, R32, R88 ;  /* 0x0000005820207220 */ /* 0x000fe20000400000 */
[----:B------:R-:W-:Y:S01]  /*4fe0*/  F2FP.F16.F32.PACK_AB R26, RZ, R26 ;  /* 0x0000001aff1a723e */ /* 0x000fe200000000ff */
[----:B------:R-:W-:Y:S01]  /*4ff0*/  IMAD.X R9, R5, 0x1, R7, P3 ;  /* 0x0000000105097824 */ /* 0x000fe200018e0607 */
[----:B------:R-:W-:Y:S01]  /*5000*/  F2FP.F16.F32.PACK_AB R27, RZ, R27 ;  /* 0x0000001bff1b723e */ /* 0x000fe200000000ff */
[-C--:B------:R-:W-:Y:S01]  /*5010*/  FMUL R33, R33, R88.reuse ;  /* 0x0000005821217220 */ /* 0x080fe20000400000 */
[----:B------:R-:W-:Y:S01]  /*5020*/  ISETP.GT.AND P0, PT, R4, 0x8, PT ;  /* 0x000000080400780c */ /* 0x000fe20003f04270 */
[----:B------:R-:W-:Y:S01]  /*5030*/  FMUL R34, R34, R88 ;  /* 0x0000005822227220 */ /* 0x000fe20000400000 */
[----:B------:R-:W-:Y:S01]  /*5040*/  F2FP.F16.F32.PACK_AB R28, RZ, R28 ;  /* 0x0000001cff1c723e */ /* 0x000fe200000000ff */
[-C--:B------:R-:W-:Y:S01]  /*5050*/  FMUL R35, R35, R88.reuse ;  /* 0x0000005823237220 */ /* 0x080fe20000400000 */
[C---:B------:R-:W-:Y:S01]  /*5060*/  ISETP.GT.AND P4, PT, R3.reuse, RZ, P0 ;  /* 0x000000ff0300720c */ /* 0x040fe20000784270 */
[-C--:B------:R-:W-:Y:S01]  /*5070*/  FMUL R36, R36, R88.reuse ;  /* 0x0000005824247220 */ /* 0x080fe20000400000 */
[----:B------:R-:W-:Y:S01]  /*5080*/  F2FP.F16.F32.PACK_AB R29, RZ, R29 ;  /* 0x0000001dff1d723e */ /* 0x000fe200000000ff */
[----:B------:R-:W-:Y:S01]  /*5090*/  @P1 STG.E.U16 desc[UR36][R8.64], R26 ;  /* 0x0000001a08001986 */ /* 0x000fe2000c101524 */
[----:B------:R-:W-:Y:S01]  /*50a0*/  ISETP.GT.AND P1, PT, R3, 0x8, P0 ;  /* 0x000000080300780c */ /* 0x000fe20000724270 */
[----:B------:R-:W-:Y:S01]  /*50b0*/  FMUL R37, R37, R88 ;  /* 0x0000005825257220 */ /* 0x000fe20000400000 */
[----:B------:R-:W-:Y:S01]  /*50c0*/  F2FP.F16.F32.PACK_AB R30, RZ, R30 ;  /* 0x0000001eff1e723e */ /* 0x000fe200000000ff */
[----:B------:R-:W-:Y:S01]  /*50d0*/  @P2 STG.E.U16 desc[UR36][R8.64+0x2], R27 ;  /* 0x0000021b08002986 */ /* 0x000fe2000c101524 */
[----:B------:R-:W-:Y:S01]  /*50e0*/  ISETP.GT.AND P2, PT, R4, 0x9, PT ;  /* 0x000000090400780c */ /* 0x000fe20003f44270 */
[-C--:B------:R-:W-:Y:S01]  /*50f0*/  FMUL R38, R38, R88.reuse ;  /* 0x0000005826267220 */ /* 0x080fe20000400000 */
[----:B------:R-:W-:Y:S01]  /*5100*/  F2FP.F16.F32.PACK_AB R31, RZ, R31 ;  /* 0x0000001fff1f723e */ /* 0x000fe200000000ff */
[-C--:B------:R-:W-:Y:S01]  /*5110*/  FMUL R39, R39, R88.reuse ;  /* 0x0000005827277220 */ /* 0x080fe20000400000 */
[C---:B------:R-:W-:Y:S01]  /*5120*/  ISETP.GT.AND P3, PT, R3.reuse, RZ, P2 ;  /* 0x000000ff0300720c */ /* 0x040fe20001764270 */
[----:B------:R-:W-:Y:S01]  /*5130*/  @P4 STG.E.U16 desc[UR36][R6.64+0x10], R28 ;  /* 0x0000101c06004986 */ /* 0x000fe2000c101524 */
[----:B------:R-:W-:Y:S01]  /*5140*/  ISETP.GT.AND P2, PT, R3, 0x8, P2 ;  /* 0x000000080300780c */ /* 0x000fe20001744270 */
[-C--:B------:R-:W-:Y:S01]  /*5150*/  FMUL R40, R40, R88.reuse ;  /* 0x0000005828287220 */ /* 0x080fe20000400000 */
[----:B------:R-:W-:Y:S01]  /*5160*/  ISETP.GT.AND P0, PT, R4, 0x10, PT ;  /* 0x000000100400780c */ /* 0x000fe20003f04270 */
[----:B------:R-:W-:Y:S01]  /*5170*/  FMUL R41, R41, R88 ;  /* 0x0000005829297220 */ /* 0x000fe20000400000 */
[----:B------:R-:W-:Y:S01]  /*5180*/  F2FP.F16.F32.PACK_AB R32, RZ, R32 ;  /* 0x00000020ff20723e */ /* 0x000fe200000000ff */
[-C--:B------:R-:W-:Y:S01]  /*5190*/  FMUL R42, R42, R88.reuse ;  /* 0x000000582a2a7220 */ /* 0x080fe20000400000 */
[----:B------:R-:W-:Y:S01]  /*51a0*/  ISETP.GT.AND P4, PT, R3, RZ, P0 ;  /* 0x000000ff0300720c */ /* 0x000fe20000784270 */
[-C--:B------:R-:W-:Y:S01]  /*51b0*/  FMUL R43, R43, R88.reuse ;  /* 0x000000582b2b7220 */ /* 0x080fe20000400000 */
[----:B------:R-:W-:Y:S01]  /*51c0*/  F2FP.F16.F32.PACK_AB R33, RZ, R33 ;  /* 0x00000021ff21723e */ /* 0x000fe200000000ff */
[----:B------:R-:W-:Y:S01]  /*51d0*/  FMUL R44, R44, R88 ;  /* 0x000000582c2c7220 */ /* 0x000fe20000400000 */
[----:B------:R-:W-:Y:S01]  /*51e0*/  F2FP.F16.F32.PACK_AB R34, RZ, R34 ;  /* 0x00000022ff22723e */ /* 0x000fe200000000ff */
[----:B------:R-:W-:Y:S01]  /*51f0*/  @P3 STG.E.U16 desc[UR36][R6.64+0x12], R29 ;  /* 0x0000121d06003986 */ /* 0x000fe2000c101524 */
[----:B------:R-:W-:Y:S01]  /*5200*/  ISETP.GT.AND P3, PT, R4, 0x11, PT ;  /* 0x000000110400780c */ /* 0x000fe20003f64270 */
[-C--:B------:R-:W-:Y:S01]  /*5210*/  FMUL R45, R45, R88.reuse ;  /* 0x000000582d2d7220 */ /* 0x080fe20000400000 */
[----:B------:R-:W-:Y:S01]  /*5220*/  F2FP.F16.F32.PACK_AB R35, RZ, R35 ;  /* 0x00000023ff23723e */ /* 0x000fe200000000ff */
[----:B------:R-:W-:Y:S01]  /*5230*/  @P1 STG.E.U16 desc[UR36][R8.64+0x10], R30 ;  /* 0x0000101e08001986 */ /* 0x000fe2000c101524 */
[C---:B------:R-:W-:Y:S01]  /*5240*/  ISETP.GT.AND P1, PT, R3.reuse, 0x8, P0 ;  /* 0x000000080300780c */ /* 0x040fe20000724270 */
[-C--:B------:R-:W-:Y:S01]  /*5250*/  FMUL R46, R46, R88.reuse ;  /* 0x000000582e2e7220 */ /* 0x080fe20000400000 */
[----:B------:R-:W-:Y:S01]  /*5260*/  ISETP.GT.AND P0, PT, R4, 0x18, PT ;  /* 0x000000180400780c */ /* 0x000fe20003f04270 */
[----:B------:R-:W-:Y:S01]  /*5270*/  @P2 STG.E.U16 desc[UR36][R8.64+0x12], R31 ;  /* 0x0000121f08002986 */ /* 0x000fe2000c101524 */
[----:B------:R-:W-:Y:S01]  /*5280*/  ISETP.GT.AND P2, PT, R3, RZ, P3 ;  /* 0x000000ff0300720c */ /* 0x000fe20001f44270 */
[-C--:B------:R-:W-:Y:S01]  /*5290*/  FMUL R47, R47, R88.reuse ;  /* 0x000000582f2f7220 */ /* 0x080fe20000400000 */
[C---:B------:R-:W-:Y:S01]  /*52a0*/  ISETP.GT.AND P3, PT, R3.reuse, 0x8, P3 ;  /* 0x000000080300780c */ /* 0x040fe20001f64270 */
[----:B------:R-:W-:Y:S01]  /*52b0*/  @P4 STG.E.U16 desc[UR36][R6.64+0x20], R32 ;  /* 0x0000202006004986 */ /* 0x000fe2000c101524 */
[----:B------:R-:W-:Y:S01]  /*52c0*/  ISETP.GT.AND P4, PT, R3, RZ, P0 ;  /* 0x000000ff0300720c */ /* 0x000fe20000784270 */
[----:B------:R-:W-:Y:S01]  /*52d0*/  FMUL R48, R48, R88 ;  /* 0x0000005830307220 */ /* 0x000fe20000400000 */
[----:B------:R-:W-:Y:S01]  /*52e0*/  F2FP.F16.F32.PACK_AB R36, RZ, R36 ;  /* 0x00000024ff24723e */ /* 0x000fe200000000ff */
[-C--:B------:R-:W-:Y:S01]  /*52f0*/  FMUL R49, R49, R88.reuse ;  /* 0x0000005831317220 */ /* 0x080fe20000400000 */
[----:B------:R-:W-:Y:S01]  /*5300*/  F2FP.F16.F32.PACK_AB R37, RZ, R37 ;  /* 0x00000025ff25723e */ /* 0x000fe200000000ff */
[----:B------:R-:W-:Y:S01]  /*5310*/  FMUL R50, R50, R88 ;  /* 0x0000005832327220 */ /* 0x000fe20000400000 */
[----:B------:R-:W-:Y:S01]  /*5320*/  F2FP.F16.F32.PACK_AB R38, RZ, R38 ;  /* 0x00000026ff26723e */ /* 0x000fe200000000ff */
[----:B------:R-:W-:Y:S01]  /*5330*/  FMUL R51, R51, R88 ;  /* 0x0000005833337220 */ /* 0x000fe20000400000 */
[----:B------:R-:W-:Y:S01]  /*5340*/  F2FP.F16.F32.PACK_AB R39, RZ, R39 ;  /* 0x00000027ff27723e */ /* 0x000fe200000000ff */
[----:B------:R-:W-:Y:S01]  /*5350*/  @P2 STG.E.U16 desc[UR36][R6.64+0x22], R33 ;  /* 0x0000222106002986 */ /* 0x000fe2000c101524 */
[----:B------:R-:W-:Y:S01]  /*5360*/  F2FP.F16.F32.PACK_AB R40, RZ, R40 ;  /* 0x00000028ff28723e */ /* 0x000fe200000000ff */
[-C--:B------:R-:W-:Y:S01]  /*5370*/  FMUL R52, R52, R88.reuse ;  /* 0x0000005834347220 */ /* 0x080fe20000400000 */
[----:B------:R-:W-:Y:S01]  /*5380*/  F2FP.F16.F32.PACK_AB R41, RZ, R41 ;  /* 0x00000029ff29723e */ /* 0x000fe200000000ff */
[----:B------:R-:W-:Y:S01]  /*5390*/  @P1 STG.E.U16 desc[UR36][R8.64+0x20], R34 ;  /* 0x0000202208001986 */ /* 0x000fe2000c101524 */
[----:B------:R-:W-:Y:S01]  /*53a0*/  ISETP.GT.AND P1, PT, R3, 0x8, P0 ;  /* 0x000000080300780c */ /* 0x000fe20000724270 */
[-C--:B------:R-:W-:Y:S01]  /*53b0*/  FMUL R53, R53, R88.reuse ;  /* 0x0000005835357220 */ /* 0x080fe20000400000 */
[C---:B------:R-:W-:Y:S01]  /*53c0*/  ISETP.GT.AND P0, PT, R4.reuse, 0x20, PT ;  /* 0x000000200400780c */ /* 0x040fe20003f04270 */
[----:B------:R-:W-:Y:S01]  /*53d0*/  @P3 STG.E.U16 desc[UR36][R8.64+0x22], R35 ;  /* 0x0000222308003986 */ /* 0x000fe2000c101524 */
[----:B------:R-:W-:Y:S01]  /*53e0*/  ISETP.GT.AND P3, PT, R4, 0x19, PT ;  /* 0x000000190400780c */ /* 0x000fe20003f64270 */
[----:B------:R-:W-:Y:S01]  /*53f0*/  FMUL R54, R54, R88 ;  /* 0x0000005836367220 */ /* 0x000fe20000400000 */
[----:B------:R-:W-:Y:S01]  /*5400*/  F2FP.F16.F32.PACK_AB R42, RZ, R42 ;  /* 0x0000002aff2a723e */ /* 0x000fe200000000ff */
[----:B------:R-:W-:Y:S01]  /*5410*/  @P4 STG.E.U16 desc[UR36][R6.64+0x30], R36 ;  /* 0x0000302406004986 */ /* 0x000fe2000c101524 */
[----:B------:R-:W-:Y:S01]  /*5420*/  ISETP.GT.AND P2, PT, R3, RZ, P3 ;  /* 0x000000ff0300720c */ /* 0x000fe20001f44270 */
[-C--:B------:R-:W-:Y:S01]  /*5430*/  FMUL R55, R55, R88.reuse ;  /* 0x0000005837377220 */ /* 0x080fe20000400000 */
[C---:B------:R-:W-:Y:S01]  /*5440*/  ISETP.GT.AND P3, PT, R3.reuse, 0x8, P3 ;  /* 0x000000080300780c */ /* 0x040fe20001f64270 */
[-C--:B------:R-:W-:Y:S01]  /*5450*/  FMUL R56, R56, R88.reuse ;  /* 0x0000005838387220 */ /* 0x080fe20000400000 */
[----:B------:R-:W-:Y:S01]  /*5460*/  ISETP.GT.AND P4, PT, R3, RZ, P0 ;  /* 0x000000ff0300720c */ /* 0x000fe20000784270 */
[-C--:B------:R-:W-:Y:S01]  /*5470*/  FMUL R57, R57, R88.reuse ;  /* 0x0000005839397220 */ /* 0x080fe20000400000 */
[----:B------:R-:W-:Y:S01]  /*5480*/  F2FP.F16.F32.PACK_AB R43, RZ, R43 ;  /* 0x0000002bff2b723e */ /* 0x000fe200000000ff */
[----:B------:R-:W-:Y:S01]  /*5490*/  FMUL R58, R58, R88 ;  /* 0x000000583a3a7220 */ /* 0x000fe20000400000 */
[----:B------:R-:W-:Y:S01]  /*54a0*/  F2FP.F16.F32.PACK_AB R44, RZ, R44 ;  /* 0x0000002cff2c723e */ /* 0x000fe200000000ff */
[-C--:B------:R-:W-:Y:S01]  /*54b0*/  FMUL R59, R59, R88.reuse ;  /* 0x000000583b3b7220 */ /* 0x080fe20000400000 */
[----:B------:R-:W-:Y:S01]  /*54c0*/  F2FP.F16.F32.PACK_AB R45, RZ, R45 ;  /* 0x0000002dff2d723e */ /* 0x000fe200000000ff */
[----:B------:R-:W-:Y:S01]  /*54d0*/  FMUL R60, R60, R88 ;  /* 0x000000583c3c7220 */ /* 0x000fe20000400000 */
[----:B------:R-:W-:Y:S01]  /*54e0*/  F2FP.F16.F32.PACK_AB R46, RZ, R46 ;  /* 0x0000002eff2e723e */ /* 0x000fe200000000ff */
[----:B------:R-:W-:Y:S01]  /*54f0*/  @P2 STG.E.U16 desc[UR36][R6.64+0x32], R37 ;  /* 0x0000322506002986 */ /* 0x000fe2000c101524 */
[----:B------:R-:W-:Y:S01]  /*5500*/  F2FP.F16.F32.PACK_AB R47, RZ, R47 ;  /* 0x0000002fff2f723e */ /* 0x000fe200000000ff */
[----:B------:R-:W-:Y:S01]  /*5510*/  FMUL R61, R61, R88 ;  /* 0x000000583d3d7220 */ /* 0x000fe20000400000 */
[----:B------:R-:W-:Y:S01]  /*5520*/  F2FP.F16.F32.PACK_AB R48, RZ, R48 ;  /* 0x00000030ff30723e */ /* 0x000fe200000000ff */
[----:B------:R-:W-:Y:S01]  /*5530*/  @P1 STG.E.U16 desc[UR36][R8.64+0x30], R38 ;  /* 0x0000302608001986 */ /* 0x000fe2000c101524 */
[----:B------:R-:W-:Y:S01]  /*5540*/  ISETP.GT.AND P1, PT, R3, 0x8, P0 ;  /* 0x000000080300780c */ /* 0x000fe20000724270 */
[-C--:B------:R-:W-:Y:S01]  /*5550*/  FMUL R62, R62, R88.reuse ;  /* 0x000000583e3e7220 */ /* 0x080fe20000400000 */
[C---:B------:R-:W-:Y:S01]  /*5560*/  ISETP.GT.AND P0, PT, R4.reuse, 0x28, PT ;  /* 0x000000280400780c */ /* 0x040fe20003f04270 */
[----:B------:R-:W-:Y:S01]  /*5570*/  @P3 STG.E.U16 desc[UR36][R8.64+0x32], R39 ;  /* 0x0000322708003986 */ /* 0x000fe2000c101524 */
[----:B------:R-:W-:Y:S01]  /*5580*/  ISETP.GT.AND P3, PT, R4, 0x21, PT ;  /* 0x000000210400780c */ /* 0x000fe20003f64270 */
[-C--:B------:R-:W-:Y:S01]  /*5590*/  FMUL R63, R63, R88.reuse ;  /* 0x000000583f3f7220 */ /* 0x080fe20000400000 */
[----:B------:R-:W-:Y:S01]  /*55a0*/  F2FP.F16.F32.PACK_AB R49, RZ, R49 ;  /* 0x00000031ff31723e */ /* 0x000fe200000000ff */
[----:B------:R-:W-:Y:S01]  /*55b0*/  @P4 STG.E.U16 desc[UR36][R6.64+0x40], R40 ;  /* 0x0000402806004986 */ /* 0x000fe2000c101524 */
[C---:B------:R-:W-:Y:S01]  /*55c0*/  ISETP.GT.AND P2, PT, R3.reuse, RZ, P3 ;  /* 0x000000ff0300720c */ /* 0x040fe20001f44270 */
[-C--:B------:R-:W-:Y:S01]  /*55d0*/  FMUL R64, R64, R88.reuse ;  /* 0x0000005840407220 */ /* 0x080fe20000400000 */
[----:B------:R-:W-:Y:S01]  /*55e0*/  ISETP.GT.AND P3, PT, R3, 0x8, P3 ;  /* 0x000000080300780c */ /* 0x000fe20001f64270 */
[-C--:B------:R-:W-:Y:S01]  /*55f0*/  FMUL R65, R65, R88.reuse ;  /* 0x0000005841417220 */ /* 0x080fe20000400000 */
        /* <DEDUP_REMOVED lines=62> */
[----:B------:R-:W-:-:S02]  /*59e0*/  F2FP.F16.F32.PACK_AB R68, RZ, R68 ;  /* 0x00000044ff44723e */ /* 0x000fc400000000ff */
[----:B------:R-:W-:Y:S01]  /*59f0*/  F2FP.F16.F32.PACK_AB R69, RZ, R69 ;  /* 0x00000045ff45723e */ /* 0x000fe200000000ff */
[----:B------:R-:W-:Y:S01]  /*5a00*/  @P1 STG.E.U16 desc[UR36][R8.64+0x60], R50 ;  /* 0x0000603208001986 */ /* 0x000fe2000c101524 */
[C---:B------:R-:W-:Y:S02]  /*5a10*/  ISETP.GT.AND P1, PT, R3.reuse, 0x8, P0 ;  /* 0x000000080300780c */ /* 0x040fe40000724270 */
[C---:B------:R-:W-:Y:S01]  /*5a20*/  ISETP.GT.AND P0, PT, R4.reuse, 0x40, PT ;  /* 0x000000400400780c */ /* 0x040fe20003f04270 */
[----:B------:R-:W-:Y:S01]  /*5a30*/  @P3 STG.E.U16 desc[UR36][R8.64+0x62], R51 ;  /* 0x0000623308003986 */ /* 0x000fe2000c101524 */
[----:B------:R-:W-:Y:S02]  /*5a40*/  ISETP.GT.AND P3, PT, R4, 0x39, PT ;  /* 0x000000390400780c */ /* 0x000fe40003f64270 */
[----:B------:R-:W-:Y:S01]  /*5a50*/  F2FP.F16.F32.PACK_AB R70, RZ, R70 ;  /* 0x00000046ff46723e */ /* 0x000fe200000000ff */
[----:B------:R-:W-:Y:S01]  /*5a60*/  @P4 STG.E.U16 desc[UR36][R6.64+0x70], R52 ;  /* 0x0000703406004986 */ /* 0x000fe2000c101524 */
[----:B------:R-:W-:-:S02]  /*5a70*/  ISETP.GT.AND P2, PT, R3, RZ, P3 ;  /* 0x000000ff0300720c */ /* 0x000fc40001f44270 */
[C---:B------:R-:W-:Y:S02]  /*5a80*/  ISETP.GT.AND P3, PT, R3.reuse, 0x8, P3 ;  /* 0x000000080300780c */ /* 0x040fe40001f64270 */
[----:B------:R-:W-:Y:S02]  /*5a90*/  ISETP.GT.AND P4, PT, R3, RZ, P0 ;  /* 0x000000ff0300720c */ /* 0x000fe40000784270 */
[----:B------:R-:W-:Y:S02]  /*5aa0*/  F2FP.F16.F32.PACK_AB R71, RZ, R71 ;  /* 0x00000047ff47723e */ /* 0x000fe400000000ff */
[----:B------:R-:W-:Y:S02]  /*5ab0*/  F2FP.F16.F32.PACK_AB R72, RZ, R72 ;  /* 0x00000048ff48723e */ /* 0x000fe400000000ff */
[----:B------:R-:W-:Y:S02]  /*5ac0*/  F2FP.F16.F32.PACK_AB R73, RZ, R73 ;  /* 0x00000049ff49723e */ /* 0x000fe400000000ff */
        /* <DEDUP_REMOVED lines=33> */
[----:B------:R-:W-:-:S03]  /*5ce0*/  F2FP.F16.F32.PACK_AB R87, RZ, R87 ;  /* 0x00000057ff57723e */ /* 0x000fc600000000ff */
[----:B------:R-:W-:Y:S04]  /*5cf0*/  @P2 STG.E.U16 desc[UR36][R6.64+0x92], R61 ;  /* 0x0000923d06002986 */ /* 0x000fe8000c101524 */
[----:B------:R-:W-:Y:S01]  /*5d00*/  @P1 STG.E.U16 desc[UR36][R8.64+0x90], R62 ;  /* 0x0000903e08001986 */ /* 0x000fe2000c101524 */
[----:B------:R-:W-:Y:S02]  /*5d10*/  ISETP.GT.AND P1, PT, R3, 0x8, P0 ;  /* 0x000000080300780c */ /* 0x000fe40000724270 */
[C---:B------:R-:W-:Y:S01]  /*5d20*/  ISETP.GT.AND P0, PT, R4.reuse, 0x58, PT ;  /* 0x000000580400780c */ /* 0x040fe20003f04270 */
[----:B------:R-:W-:Y:S01]  /*5d30*/  @P3 STG.E.U16 desc[UR36][R8.64+0x92], R63 ;  /* 0x0000923f08003986 */ /* 0x000fe2000c101524 */
[----:B------:R-:W-:-:S03]  /*5d40*/  ISETP.GT.AND P3, PT, R4, 0x51, PT ;  /* 0x000000510400780c */ /* 0x000fc60003f64270 */
[----:B------:R-:W-:Y:S01]  /*5d50*/  @P4 STG.E.U16 desc[UR36][R6.64+0xa0], R64 ;  /* 0x0000a04006004986 */ /* 0x000fe2000c101524 */
[C---:B------:R-:W-:Y:S02]  /*5d60*/  ISETP.GT.AND P2, PT, R3.reuse, RZ, P3 ;  /* 0x000000ff0300720c */ /* 0x040fe40001f44270 */
[C---:B------:R-:W-:Y:S02]  /*5d70*/  ISETP.GT.AND P3, PT, R3.reuse, 0x8, P3 ;  /* 0x000000080300780c */ /* 0x040fe40001f64270 */
[----:B------:R-:W-:-:S09]  /*5d80*/  ISETP.GT.AND P4, PT, R3, RZ, P0 ;  /* 0x000000ff0300720c */ /* 0x000fd20000784270 */
        /* <DEDUP_REMOVED lines=9> */
[C---:B------:R-:W-:Y:S02]  /*5e20*/  ISETP.GT.AND P3, PT, R3.reuse, RZ, P0 ;  /* 0x000000ff0300720c */ /* 0x040fe40000764270 */
[----:B------:R-:W-:-:S07]  /*5e30*/  ISETP.GT.AND P0, PT, R3, 0x8, P0 ;  /* 0x000000080300780c */ /* 0x000fce0000704270 */
[----:B------:R-:W-:Y:S04]  /*5e40*/  @P2 STG.E.U16 desc[UR36][R6.64+0xb2], R69 ;  /* 0x0000b24506002986 */ /* 0x000fe8000c101524 */
[----:B------:R-:W-:Y:S01]  /*5e50*/  @P1 STG.E.U16 desc[UR36][R8.64+0xb0], R70 ;  /* 0x0000b04608001986 */ /* 0x000fe2000c101524 */
[----:B------:R-:W-:-:S03]  /*5e60*/  ISETP.GT.AND P1, PT, R4, 0x68, PT ;  /* 0x000000680400780c */ /* 0x000fc60003f24270 */
        /* <DEDUP_REMOVED lines=11> */
[C---:B------:R-:W-:Y:S02]  /*5f20*/  ISETP.GT.AND P2, PT, R3.reuse, RZ, P0 ;  /* 0x000000ff0300720c */ /* 0x040fe40000744270 */
[----:B------:R-:W-:Y:S01]  /*5f30*/  ISETP.GT.AND P0, PT, R3, 0x8, P0 ;  /* 0x000000080300780c */ /* 0x000fe20000704270 */
[----:B------:R-:W-:Y:S01]  /*5f40*/  @P3 STG.E.U16 desc[UR36][R6.64+0xd0], R76 ;  /* 0x0000d04c06003986 */ /* 0x000fe2000c101524 */
[----:B------:R-:W-:-:S04]  /*5f50*/  ISETP.GT.AND P3, PT, R4, 0x70, PT ;  /* 0x000000700400780c */ /* 0x000fc80003f64270 */
[C---:B------:R-:W-:Y:S02]  /*5f60*/  ISETP.GT.AND P4, PT, R3.reuse, RZ, P3 ;  /* 0x000000ff0300720c */ /* 0x040fe40001f84270 */
[----:B------:R-:W-:-:S03]  /*5f70*/  ISETP.GT.AND P3, PT, R3, 0x8, P3 ;  /* 0x000000080300780c */ /* 0x000fc60001f64270 */
[----:B------:R-:W-:Y:S01]  /*5f80*/  @P2 STG.E.U16 desc[UR36][R6.64+0xd2], R77 ;  /* 0x0000d24d06002986 */ /* 0x000fe2000c101524 */
[----:B------:R-:W-:-:S03]  /*5f90*/  ISETP.GT.AND P2, PT, R4, 0x79, PT ;  /* 0x000000790400780c */ /* 0x000fc60003f44270 */
[----:B------:R-:W-:Y:S01]  /*5fa0*/  @P1 STG.E.U16 desc[UR36][R8.64+0xd0], R78 ;  /* 0x0000d04e08001986 */ /* 0x000fe2000c101524 */
[----:B------:R-:W-:-:S03]  /*5fb0*/  ISETP.GT.AND P1, PT, R4, 0x78, PT ;  /* 0x000000780400780c */ /* 0x000fc60003f24270 */
[----:B------:R-:W-:Y:S01]  /*5fc0*/  @P0 STG.E.U16 desc[UR36][R8.64+0xd2], R79 ;  /* 0x0000d24f08000986 */ /* 0x000fe2000c101524 */
[----:B------:R-:W-:-:S03]  /*5fd0*/  ISETP.GT.AND P0, PT, R4, 0x71, PT ;  /* 0x000000710400780c */ /* 0x000fc60003f04270 */
[----:B------:R-:W-:Y:S01]  /*5fe0*/  @P4 STG.E.U16 desc[UR36][R6.64+0xe0], R80 ;  /* 0x0000e05006004986 */ /* 0x000fe2000c101524 */
[C---:B------:R-:W-:Y:S02]  /*5ff0*/  ISETP.GT.AND P4, PT, R3.reuse, RZ, P0 ;  /* 0x000000ff0300720c */ /* 0x040fe40000784270 */
[----:B------:R-:W-:-:S11]  /*6000*/  ISETP.GT.AND P0, PT, R3, 0x8, P0 ;  /* 0x000000080300780c */ /* 0x000fd60000704270 */
[----:B------:R-:W-:Y:S02]  /*6010*/  @P4 IMAD.MOV.U32 R4, RZ, RZ, R6 ;  /* 0x000000ffff044224 */ /* 0x000fe400078e0006 */
[----:B------:R-:W-:-:S05]  /*6020*/  @P4 IMAD.MOV.U32 R5, RZ, RZ, R7 ;  /* 0x000000ffff054224 */ /* 0x000fca00078e0007 */
[----:B------:R0:W-:Y:S01]  /*6030*/  @P4 STG.E.U16 desc[UR36][R4.64+0xe2], R81 ;  /* 0x0000e25104004986 */ /* 0x0001e2000c101524 */
[C---:B------:R-:W-:Y:S02]  /*6040*/  ISETP.GT.AND P4, PT, R3.reuse, RZ, P2 ;  /* 0x000000ff0300720c */ /* 0x040fe40001784270 */
[----:B------:R-:W-:Y:S01]  /*6050*/  ISETP.GT.AND P2, PT, R3, 0x8, P2 ;  /* 0x000000080300780c */ /* 0x000fe20001744270 */
[----:B0-----:R-:W-:Y:S02]  /*6060*/  @P3 IMAD.MOV.U32 R4, RZ, RZ, R8 ;  /* 0x000000ffff043224 */ /* 0x001fe400078e0008 */
[----:B------:R-:W-:-:S05]  /*6070*/  @P3 IMAD.MOV.U32 R5, RZ, RZ, R9 ;  /* 0x000000ffff053224 */ /* 0x000fca00078e0009 */
[----:B------:R0:W-:Y:S01]  /*6080*/  @P3 STG.E.U16 desc[UR36][R4.64+0xe0], R82 ;  /* 0x0000e05204003986 */ /* 0x0001e2000c101524 */
[C---:B------:R-:W-:Y:S02]  /*6090*/  ISETP.GT.AND P3, PT, R3.reuse, RZ, P1 ;  /* 0x000000ff0300720c */ /* 0x040fe40000f64270 */
[----:B------:R-:W-:Y:S01]  /*60a0*/  ISETP.GT.AND P1, PT, R3, 0x8, P1 ;  /* 0x000000080300780c */ /* 0x000fe20000f24270 */
[----:B0-----:R-:W-:Y:S02]  /*60b0*/  @P0 IMAD.MOV.U32 R4, RZ, RZ, R8 ;  /* 0x000000ffff040224 */ /* 0x001fe400078e0008 */
[----:B------:R-:W-:-:S05]  /*60c0*/  @P0 IMAD.MOV.U32 R5, RZ, RZ, R9 ;  /* 0x000000ffff050224 */ /* 0x000fca00078e0009 */
[----:B------:R0:W-:Y:S03]  /*60d0*/  @P0 STG.E.U16 desc[UR36][R4.64+0xe2], R83 ;  /* 0x0000e25304000986 */ /* 0x0001e6000c101524 */
[----:B0-----:R-:W-:Y:S02]  /*60e0*/  @P3 IMAD.MOV.U32 R4, RZ, RZ, R6 ;  /* 0x000000ffff043224 */ /* 0x001fe400078e0006 */
[----:B------:R-:W-:-:S05]  /*60f0*/  @P3 IMAD.MOV.U32 R5, RZ, RZ, R7 ;  /* 0x000000ffff053224 */ /* 0x000fca00078e0007 */
[----:B------:R0:W-:Y:S04]  /*6100*/  @P3 STG.E.U16 desc[UR36][R4.64+0xf0], R84 ;  /* 0x0000f05404003986 */ /* 0x0001e8000c101524 */
[----:B------:R4:W-:Y:S01]  /*6110*/  @P4 STG.E.U16 desc[UR36][R6.64+0xf2], R85 ;  /* 0x0000f25506004986 */ /* 0x0009e2000c101524 */
[----:B0-----:R-:W-:Y:S02]  /*6120*/  @P1 IMAD.MOV.U32 R4, RZ, RZ, R8 ;  /* 0x000000ffff041224 */ /* 0x001fe400078e0008 */
[----:B------:R-:W-:-:S05]  /*6130*/  @P1 IMAD.MOV.U32 R5, RZ, RZ, R9 ;  /* 0x000000ffff051224 */ /* 0x000fca00078e0009 */
[----:B------:R4:W-:Y:S04]  /*6140*/  @P1 STG.E.U16 desc[UR36][R4.64+0xf0], R86 ;  /* 0x0000f05604001986 */ /* 0x0009e8000c101524 */
[----:B------:R4:W-:Y:S02]  /*6150*/  @P2 STG.E.U16 desc[UR36][R8.64+0xf2], R87 ;  /* 0x0000f25708002986 */ /* 0x0009e4000c101524 */
.L_x_158:
[----:B------:R-:W-:Y:S05]  /*6160*/  BSYNC B0 ;  /* 0x0000000000007941 */ /* 0x000fea0003800000 */
.L_x_32:
[----:B------:R-:W-:Y:S01]  /*6170*/  IADD3 R16, P0, R16, UR38, RZ ;  /* 0x0000002610107c10 */ /* 0x000fe2000ff1e0ff */
[----:B------:R-:W-:Y:S01]  /*6180*/  ULDC.64 UR4, c[0x0][0x650] ;  /* 0x0001940000047ab9 */ /* 0x000fe20000000a00 */
[----:B------:R-:W-:Y:S01]  /*6190*/  PRMT R3, RZ, 0x7610, R3 ;  /* 0x00007610ff037816 */ /* 0x000fe20000000003 */
[----:B------:R-:W-:Y:S01]  /*61a0*/  IMAD.MOV.U32 R100, RZ, RZ, -0x1 ;  /* 0xffffffffff647424 */ /* 0x000fe200078e00ff */
[----:B------:R-:W-:Y:S01]  /*61b0*/  IADD3.X R17, R17, UR41, RZ, P0, !PT ;  /* 0x0000002911117c10 */ /* 0x000fe200087fe4ff */
[----:B------:R-:W-:Y:S01]  /*61c0*/  IMAD.MOV.U32 R99, RZ, RZ, -0x1 ;  /* 0xffffffffff637424 */ /* 0x000fe200078e00ff */
[----:B------:R-:W-:-:S04]  /*61d0*/  ISETP.GE.U32.AND P0, PT, R16, UR4, PT ;  /* 0x0000000410007c0c */ /* 0x000fc8000bf06070 */
[----:B------:R-:W-:-:S13]  /*61e0*/  ISETP.GE.U32.AND.EX P0, PT, R17, UR5, PT, P0 ;  /* 0x0000000511007c0c */ /* 0x000fda000bf06100 */
[----:B------:R-:W-:Y:S05]  /*61f0*/  @P0 BRA `(.L_x_159) ;  /* 0x00000004004c0947 */ /* 0x000fea0003800000 */
[----:B------:R-:W0:Y:S01]  /*6200*/  LDC.64 R10, c[0x0][0x628] ;  /* 0x00018a00ff0a7b82 */ /* 0x000e220000000a00 */
[----:B---3--:R-:W3:Y:S01]  /*6210*/  S2R R12, SR_CTAID.X ;  /* 0x00000000000c7919 */ /* 0x008ee20000002500 */
[----:B-12-4-:R-:W-:Y:S02]  /*6220*/  IMAD.MOV.U32 R8, RZ, RZ, R16 ;  /* 0x000000ffff087224 */ /* 0x016fe400078e0010 */
[----:B------:R-:W-:Y:S01]  /*6230*/  IMAD.MOV.U32 R9, RZ, RZ, R17 ;  /* 0x000000ffff097224 */ /* 0x000fe200078e0011 */
[----:B------:R-:W1:Y:S03]  /*6240*/  S2R R20, SR_CTAID.Y ;  /* 0x0000000000147919 */ /* 0x000e660000002600 */
[----:B------:R-:W2:Y:S08]  /*6250*/  LDC R0, c[0x0][0x630] ;  /* 0x00018c00ff007b82 */ /* 0x000eb00000000800 */
[----:B------:R-:W4:Y:S01]  /*6260*/  LDC.64 R14, c[0x0][0x620] ;  /* 0x00018800ff0e7b82 */ /* 0x000f220000000a00 */
[----:B0-----:R-:W-:-:S04]  /*6270*/  ISETP.NE.U32.AND P0, PT, R10, RZ, PT ;  /* 0x000000ff0a00720c */ /* 0x001fc80003f05070 */
[----:B------:R-:W-:-:S13]  /*6280*/  ISETP.NE.AND.EX P0, PT, R11, RZ, PT, P0 ;  /* 0x000000ff0b00720c */ /* 0x000fda0003f05300 */
[----:B-1234-:R-:W-:Y:S05]  /*6290*/  @!P0 BRA `(.L_x_160) ;  /* 0x0000000000288947 */ /* 0x01efea0003800000 */
        /* <DEDUP_REMOVED lines=10> */
.L_x_160:
[-CC-:B------:R-:W-:Y:S01]  /*6340*/  SHF.R.U64 R99, R8, R0.reuse, R9.reuse ;  /* 0x0000000008637219 */ /* 0x180fe20000001209 */
[----:B------:R-:W0:Y:S01]  /*6350*/  LDC.64 R26, c[0x0][0x640] ;  /* 0x00019000ff1a7b82 */ /* 0x000e220000000a00 */
[----:B------:R-:W-:Y:S01]  /*6360*/  SHF.R.U32.HI R0, RZ, R0, R9 ;  /* 0x00000000ff007219 */ /* 0x000fe20000011609 */
[----:B------:R-:W-:Y:S01]  /*6370*/  ULDC UR4, c[0x0][0x150] ;  /* 0x0000540000047ab9 */ /* 0x000fe20000000800 */
[----:B------:R-:W-:Y:S02]  /*6380*/  IADD3 R3, P0, RZ, -R99, RZ ;  /* 0x80000063ff037210 */ /* 0x000fe40007f1e0ff */
[----:B------:R-:W-:-:S03]  /*6390*/  I2FP.F32.U32 R7, R12 ;  /* 0x0000000c00077245 */ /* 0x000fc60000201000 */
[----:B------:R-:W1:Y:S01]  /*63a0*/  LDC R6, c[0x0][0x618] ;  /* 0x00018600ff067b82 */ /* 0x000e620000000800 */
[----:B------:R-:W-:Y:S02]  /*63b0*/  IMAD.X R5, RZ, RZ, ~R0, P0 ;  /* 0x000000ffff057224 */ /* 0x000fe400000e0e00 */
[----:B------:R-:W-:Y:S01]  /*63c0*/  FMUL R7, R7, UR4 ;  /* 0x0000000407077c20 */ /* 0x000fe20008400000 */
[----:B------:R-:W-:Y:S01]  /*63d0*/  ULDC UR4, c[0x0][0x154] ;  /* 0x0000550000047ab9 */ /* 0x000fe20000000800 */
[-C--:B------:R-:W-:Y:S02]  /*63e0*/  IMAD R0, R5, R14.reuse, RZ ;  /* 0x0000000e05007224 */ /* 0x080fe400078e02ff */
[C---:B------:R-:W-:Y:S01]  /*63f0*/  IMAD.WIDE.U32 R4, R3.reuse, R14, R16 ;  /* 0x0000000e03047225 */ /* 0x040fe200078e0010 */
[----:B------:R-:W2:Y:S01]  /*6400*/  LDC R11, c[0x0][0x608] ;  /* 0x00018200ff0b7b82 */ /* 0x000ea20000000800 */
[----:B------:R-:W3:Y:S02]  /*6410*/  F2I.U32.TRUNC.NTZ R7, R7 ;  /* 0x0000000700077305 */ /* 0x000ee4000020f000 */
[----:B------:R-:W-:-:S04]  /*6420*/  IMAD R3, R3, R15, R0 ;  /* 0x0000000f03037224 */ /* 0x000fc800078e0200 */
[----:B------:R-:W-:Y:S01]  /*6430*/  IMAD.IADD R3, R5, 0x1, R3 ;  /* 0x0000000105037824 */ /* 0x000fe200078e0203 */
[----:B------:R-:W4:Y:S01]  /*6440*/  LDC R8, c[0x0][0x658] ;  /* 0x00019600ff087b82 */ /* 0x000f220000000800 */
[----:B------:R-:W-:Y:S02]  /*6450*/  I2FP.F32.U32 R5, R20 ;  /* 0x0000001400057245 */ /* 0x000fe40000201000 */
[----:B0-----:R-:W-:-:S04]  /*6460*/  ISETP.NE.U32.AND P0, PT, R26, RZ, PT ;  /* 0x000000ff1a00720c */ /* 0x001fc80003f05070 */
[----:B------:R-:W-:Y:S01]  /*6470*/  ISETP.NE.AND.EX P0, PT, R27, RZ, PT, P0 ;  /* 0x000000ff1b00720c */ /* 0x000fe20003f05300 */
[----:B------:R-:W0:Y:S01]  /*6480*/  LDC R9, c[0x0][0x144] ;  /* 0x00005100ff097b82 */ /* 0x000e220000000800 */
[-C--:B-1----:R-:W-:Y:S01]  /*6490*/  SHF.R.U64 R13, R4, R6.reuse, R3 ;  /* 0x00000006040d7219 */ /* 0x082fe20000001203 */
[----:B---3--:R-:W-:Y:S01]  /*64a0*/  IMAD.MOV R7, RZ, RZ, -R7 ;  /* 0x000000ffff077224 */ /* 0x008fe200078e0a07 */
[----:B------:R-:W-:Y:S01]  /*64b0*/  SHF.R.U32.HI R0, RZ, R6, R3 ;  /* 0x00000006ff007219 */ /* 0x000fe20000011603 */
[----:B------:R-:W-:-:S04]  /*64c0*/  FMUL R6, R5, UR4 ;  /* 0x0000000405067c20 */ /* 0x000fc80008400000 */
[----:B------:R-:W1:Y:S01]  /*64d0*/  LDC R21, c[0x0][0x148] ;  /* 0x00005200ff157b82 */ /* 0x000e620000000800 */
[----:B------:R3:W0:Y:S01]  /*64e0*/  F2I.U32.TRUNC.NTZ R14, R6 ;  /* 0x00000006000e7305 */ /* 0x000622000020f000 */
[-CC-:B--2---:R-:W-:Y:S02]  /*64f0*/  SHF.R.U64 R10, R13, R11.reuse, R0.reuse ;  /* 0x0000000b0d0a7219 */ /* 0x184fe40000001200 */
[----:B------:R-:W-:-:S04]  /*6500*/  SHF.R.U32.HI R3, RZ, R11, R0 ;  /* 0x0000000bff037219 */ /* 0x000fc80000011600 */
[----:B-----5:R-:W2:Y:S01]  /*6510*/  LDC R24, c[0x0][0x648] ;  /* 0x00019200ff187b82 */ /* 0x020ea20000000800 */
[-CC-:B----4-:R-:W-:Y:S02]  /*6520*/  SHF.R.U64 R15, R10, R8.reuse, R3.reuse ;  /* 0x000000080a0f7219 */ /* 0x190fe40000001203 */
[----:B------:R-:W-:-:S03]  /*6530*/  SHF.R.U32.HI R5, RZ, R8, R3 ;  /* 0x00000008ff057219 */ /* 0x000fc60000011603 */
[----:B------:R-:W-:Y:S02]  /*6540*/  IMAD.MOV.U32 R4, RZ, RZ, R15 ;  /* 0x000000ffff047224 */ /* 0x000fe400078e000f */
[----:B------:R-:W4:Y:S01]  /*6550*/  LDC R28, c[0x0][0x638] ;  /* 0x00018e00ff1c7b82 */ /* 0x000f220000000800 */
[----:B0-----:R-:W-:-:S07]  /*6560*/  IMAD R25, R9, R7, R12 ;  /* 0x0000000709197224 */ /* 0x001fce00078e020c */
[----:B------:R-:W0:Y:S08]  /*6570*/  LDC R29, c[0x0][0x610] ;  /* 0x00018400ff1d7b82 */ /* 0x000e300000000800 */
[----:B------:R-:W0:Y:S01]  /*6580*/  LDC R30, c[0x0][0x600] ;  /* 0x00018000ff1e7b82 */ /* 0x000e220000000800 */
[----:B-1-3--:R-:W-:Y:S05]  /*6590*/  @!P0 BRA `(.L_x_161) ;  /* 0x0000000000288947 */ /* 0x00afea0003800000 */
[----:B------:R-:W1:Y:S02]  /*65a0*/  LDC R0, c[0x0][0x64c] ;  /* 0x00019300ff007b82 */ /* 0x000e640000000800 */
[----:B-1----:R-:W-:-:S05]  /*65b0*/  IADD3 R3, P0, R15, R0, RZ ;  /* 0x000000000f037210 */ /* 0x002fca0007f1e0ff */
        /* <DEDUP_REMOVED lines=8> */
.L_x_161:
[----:B------:R-:W-:Y:S01]  /*6640*/  ISETP.NE.AND P0, PT, R2, 0x1, PT ;  /* 0x000000010200780c */ /* 0x000fe20003f05270 */
[----:B------:R-:W-:Y:S01]  /*6650*/  IMAD.MOV R14, RZ, RZ, -R14 ;  /* 0x000000ffff0e7224 */ /* 0x000fe200078e0a0e */
[----:B--2---:R-:W-:Y:S02]  /*6660*/  SHF.R.U64 R0, R4, R24, R5 ;  /* 0x0000001804007219 */ /* 0x004fe40000001205 */
[----:B------:R-:W-:Y:S02]  /*6670*/  LOP3.LUT R3, R10, R97, RZ, 0xc0, !PT ;  /* 0x000000610a037212 */ /* 0x000fe400078ec0ff */
[----:B------:R-:W-:Y:S01]  /*6680*/  LOP3.LUT R6, R13, R96, RZ, 0xc0, !PT ;  /* 0x000000600d067212 */ /* 0x000fe200078ec0ff */
[----:B------:R-:W-:Y:S02]  /*6690*/  IMAD.MOV R4, RZ, RZ, -R0 ;  /* 0x000000ffff047224 */ /* 0x000fe400078e0a00 */
[----:B------:R-:W-:Y:S02]  /*66a0*/  IMAD R0, R92, R0, R3 ;  /* 0x000000005c007224 */ /* 0x000fe400078e0203 */
[----:B----4-:R-:W-:-:S02]  /*66b0*/  IMAD R3, R4, R28, R15 ;  /* 0x0000001c04037224 */ /* 0x010fc400078e020f */
[----:B------:R-:W-:Y:S02]  /*66c0*/  @P0 IMAD R25, R21, R14, R20 ;  /* 0x0000000e15190224 */ /* 0x000fe400078e0214 */
[----:B0-----:R-:W-:Y:S02]  /*66d0*/  IMAD R5, R3, R30, R6 ;  /* 0x0000001e03057224 */ /* 0x001fe400078e0206 */
[----:B------:R-:W-:Y:S02]  /*66e0*/  IMAD R0, R0, R29, R25 ;  /* 0x0000001d00007224 */ /* 0x000fe400078e0219 */
[----:B------:R-:W-:-:S03]  /*66f0*/  IMAD.MOV.U32 R4, RZ, RZ, 0x1 ;  /* 0x00000001ff047424 */ /* 0x000fc600078e00ff */
[----:B------:R-:W-:Y:S02]  /*6700*/  SEL R100, R5, R0, !P0 ;  /* 0x0000000005647207 */ /* 0x000fe40004000000 */
[----:B------:R-:W-:Y:S02]  /*6710*/  PRMT R3, R4, 0x7610, R3 ;  /* 0x0000761004037816 */ /* 0x000fe40000000003 */
[----:B------:R-:W-:-:S07]  /*6720*/  SEL R0, R0, R5, !P0 ;  /* 0x0000000500007207 */ /* 0x000fce0004000000 */
.L_x_159:
[----:B------:R-:W-:Y:S01]  /*6730*/  LOP3.LUT P0, RZ, R3, 0xff, RZ, 0xc0, !PT ;  /* 0x000000ff03ff7812 */ /* 0x000fe2000780c0ff */
[----:B------:R-:W-:Y:S01]  /*6740*/  UIMAD.WIDE.U32 UR4, UR42, -0x33333333, URZ ;  /* 0xcccccccd2a0478a5 */ /* 0x000fe2000f8e003f */
[----:B------:R-:W-:-:S03]  /*6750*/  IMAD.MOV.U32 R101, RZ, RZ, R0 ;  /* 0x000000ffff657224 */ /* 0x000fc600078e0000 */
[----:B------:R-:W-:-:S04]  /*6760*/  USHF.R.U32.HI UR4, URZ, 0x2, UR5 ;  /* 0x000000023f047899 */ /* 0x000fc80008011605 */
[----:B------:R-:W-:-:S04]  /*6770*/  UIMAD UR42, UR4, -0x5, UR42 ;  /* 0xfffffffb042a78a4 */ /* 0x000fc8000f8e022a */
[----:B------:R-:W-:Y:S08]  /*6780*/  @P0 BRA `(.L_x_162) ;  /* 0xffffffac00280947 */ /* 0x000ff0000383ffff */
[----:B------:R-:W-:Y:S05]  /*6790*/  EXIT ;  /* 0x000000000000794d */ /* 0x000fea0003800000 */
.L_x_7:
        /* <DEDUP_REMOVED lines=26> */
.L_x_164:
[----:B------:R-:W0:Y:S01]  /*6940*/  LDC.64 R28, c[0x0][0x640] ;  /* 0x00019000ff1c7b82 */ /* 0x000e220000000a00 */
[-CC-:B------:R-:W-:Y:S01]  /*6950*/  SHF.R.U64 R22, R12, R20.reuse, R13.reuse ;  /* 0x000000140c167219 */ /* 0x180fe2000000120d */
[----:B------:R-:W-:Y:S01]  /*6960*/  IMAD.MOV.U32 R26, RZ, RZ, 0x1 ;  /* 0x00000001ff1a7424 */ /* 0x000fe200078e00ff */
[----:B------:R-:W-:Y:S02]  /*6970*/  SHF.R.U32.HI R8, RZ, R20, R13 ;  /* 0x00000014ff087219 */ /* 0x000fe4000001160d */
[----:B------:R-:W-:-:S03]  /*6980*/  IADD3 R11, P0, RZ, -R22, RZ ;  /* 0x80000016ff0b7210 */ /* 0x000fc60007f1e0ff */
[----:B------:R-:W1:Y:S02]  /*6990*/  LDC R12, c[0x0][0x618] ;  /* 0x00018600ff0c7b82 */ /* 0x000e640000000800 */
[----:B------:R-:W-:-:S04]  /*69a0*/  IMAD.X R9, RZ, RZ, ~R8, P0 ;  /* 0x000000ffff097224 */ /* 0x000fc800000e0e08 */
[-C--:B------:R-:W-:Y:S02]  /*69b0*/  IMAD R10, R9, R24.reuse, RZ ;  /* 0x00000018090a7224 */ /* 0x080fe400078e02ff */
[----:B------:R-:W2:Y:S01]  /*69c0*/  LDC R20, c[0x0][0x608] ;  /* 0x00018200ff147b82 */ /* 0x000ea20000000800 */
[----:B------:R-:W-:-:S04]  /*69d0*/  IMAD.WIDE.U32 R8, R11, R24, R16 ;  /* 0x000000180b087225 */ /* 0x000fc800078e0010 */
[----:B------:R-:W-:Y:S02]  /*69e0*/  IMAD R11, R11, R25, R10 ;  /* 0x000000190b0b7224 */ /* 0x000fe400078e020a */
[----:B------:R-:W-:Y:S01]  /*69f0*/  IMAD.MOV.U32 R10, RZ, RZ, -0x1 ;  /* 0xffffffffff0a7424 */ /* 0x000fe200078e00ff */
        /* <DEDUP_REMOVED lines=28> */
.L_x_165:
[----:B------:R-:W-:Y:S01]  /*6bc0*/  ISETP.NE.AND P0, PT, R2, 0x1, PT ;  /* 0x000000010200780c */ /* 0x000fe20003f05270 */
[----:B------:R-:W-:Y:S01]  /*6bd0*/  IMAD.MOV.U32 R12, RZ, RZ, R22 ;  /* 0x000000ffff0c7224 */ /* 0x000fe200078e0016 */
[----:B-1----:R-:W-:Y:S02]  /*6be0*/  SHF.R.U64 R8, R8, R24, R9 ;  /* 0x0000001808087219 */ /* 0x002fe40000001209 */
[----:B------:R-:W-:Y:S01]  /*6bf0*/  LOP3.LUT R5, R19, R30, RZ, 0xc0, !PT ;  /* 0x0000001e13057212 */ /* 0x000fe200078ec0ff */
[----:B0-----:R-:W-:Y:S01]  /*6c00*/  VIADD R19, R23, 0xffffffff ;  /* 0xffffffff17137836 */ /* 0x001fe20000000000 */
[----:B------:R-:W-:Y:S01]  /*6c10*/  SHF.L.U32 R26, R26, R27, RZ ;  /* 0x0000001b1a1a7219 */ /* 0x000fe200000006ff */
[----:B------:R-:W-:-:S03]  /*6c20*/  IMAD.MOV R9, RZ, RZ, -R8 ;  /* 0x000000ffff097224 */ /* 0x000fc600078e0a08 */
[----:B------:R-:W-:Y:S01]  /*6c30*/  LOP3.LUT R19, R14, R19, RZ, 0xc0, !PT ;  /* 0x000000130e137212 */ /* 0x000fe200078ec0ff */
[----:B------:R-:W-:Y:S02]  /*6c40*/  IMAD R5, R26, R8, R5 ;  /* 0x000000081a057224 */ /* 0x000fe400078e0205 */
[----:B------:R-:W-:Y:S02]  /*6c50*/  @P0 IMAD R6, R7, R21, R4 ;  /* 0x0000001507060224 */ /* 0x000fe400078e0204 */
[----:B--2---:R-:W-:Y:S02]  /*6c60*/  IMAD R4, R9, R25, R20 ;  /* 0x0000001909047224 */ /* 0x004fe400078e0214 */
[----:B---3--:R-:W-:Y:S02]  /*6c70*/  IMAD R6, R5, R31, R6 ;  /* 0x0000001f05067224 */ /* 0x008fe400078e0206 */
[----:B------:R-:W-:Y:S02]  /*6c80*/  IMAD R19, R4, R23, R19 ;  /* 0x0000001704137224 */ /* 0x000fe400078e0213 */
[----:B------:R-:W-:-:S03]  /*6c90*/  IMAD.MOV.U32 R8, RZ, RZ, 0x1 ;  /* 0x00000001ff087424 */ /* 0x000fc600078e00ff */
[----:B------:R-:W-:Y:S02]  /*6ca0*/  SEL R20, R19, R6, !P0 ;  /* 0x0000000613147207 */ /* 0x000fe40004000000 */
[----:B------:R-:W-:-:S07]  /*6cb0*/  SEL R19, R6, R19, !P0 ;  /* 0x0000001306137207 */ /* 0x000fce0004000000 */
.L_x_163:
[----:B------:R-:W-:-:S08]  /*6cc0*/  NOP ;  /* 0x0000000000007918 */ /* 0x000fd00000000000 */
[----:B------:R-:W0:-:S00]  /*6cd0*/  USETMAXREG.DEALLOC.CTAPOOL 0x28 ;  /* 0x00000028000079c8 */ /* 0x000e0000080e0500 */
[----:B0-----:R-:W-:-:S13]  /*6ce0*/  ISETP.NE.AND P0, PT, R3, RZ, PT ;  /* 0x000000ff0300720c */ /* 0x001fda0003f05270 */
[----:B------:R-:W-:Y:S05]  /*6cf0*/  @P0 EXIT ;  /* 0x000000000000094d */ /* 0x000fea0003800000 */
[----:B------:R-:W-:Y:S01]  /*6d00*/  LOP3.LUT P0, RZ, R8, 0xff, RZ, 0xc0, !PT ;  /* 0x000000ff08ff7812 */ /* 0x000fe2000780c0ff */
[----:B------:R-:W-:Y:S02]  /*6d10*/  IMAD.MOV.U32 R3, RZ, RZ, 0x1 ;  /* 0x00000001ff037424 */ /* 0x000fe400078e00ff */
[----:B------:R-:W-:-:S10]  /*6d20*/  IMAD.MOV.U32 R13, RZ, RZ, RZ ;  /* 0x000000ffff0d7224 */ /* 0x000fd400078e00ff */
[----:B------:R-:W-:Y:S05]  /*6d30*/  @!P0 BRA `(.L_x_166) ;  /* 0x0000000c00608947 */ /* 0x000fea0003800000 */
[----:B------:R-:W0:Y:S01]  /*6d40*/  LDC R3, c[0x0][0x28c] ;  /* 0x0000a300ff037b82 */ /* 0x000e220000000800 */
[----:B------:R-:W-:Y:S01]  /*6d50*/  ULDC UR6, c[0x0][0x658] ;  /* 0x0001960000067ab9 */ /* 0x000fe20000000800 */
[----:B------:R-:W-:Y:S01]  /*6d60*/  UMOV UR7, 0xffffffff ;  /* 0xffffffff00077882 */ /* 0x000fe20000000000 */
[----:B------:R-:W-:Y:S01]  /*6d70*/  BSSY B0, `(.L_x_166) ;  /* 0x00000d4000007945 */ /* 0x000fe20003800000 */
[----:B------:R-:W-:Y:S01]  /*6d80*/  USHF.L.U32 UR7, UR7, UR6, URZ ;  /* 0x0000000607077299 */ /* 0x000fe2000800063f */
[----:B------:R-:W-:Y:S01]  /*6d90*/  IMAD.MOV.U32 R11, RZ, RZ, 0x1 ;  /* 0x00000001ff0b7424 */ /* 0x000fe200078e00ff */
[----:B------:R-:W-:Y:S01]  /*6da0*/  LOP3.LUT R10, R18, 0x2, RZ, 0xfc, !PT ;  /* 0x00000002120a7812 */ /* 0x000fe200078efcff */
[----:B------:R-:W-:Y:S01]  /*6db0*/  IMAD.MOV.U32 R13, RZ, RZ, RZ ;  /* 0x000000ffff0d7224 */ /* 0x000fe200078e00ff */
[----:B------:R-:W1:Y:S01]  /*6dc0*/  S2UR UR4, SR_CgaCtaId ;  /* 0x00000000000479c3 */ /* 0x000e620000008800 */
[----:B------:R-:W-:Y:S01]  /*6dd0*/  ULDC UR5, c[0x0][0x600] ;  /* 0x0001800000057ab9 */ /* 0x000fe20000000800 */
[----:B------:R-:W-:Y:S01]  /*6de0*/  UMOV UR8, 0x1 ;  /* 0x0000000100087882 */ /* 0x000fe20000000000 */
[----:B------:R-:W-:-:S02]  /*6df0*/  UIADD3 UR5, UR5, -0x1, URZ ;  /* 0xffffffff05057890 */ /* 0x000fc4000fffe03f */
[----:B------:R-:W-:Y:S02]  /*6e00*/  USHF.L.U32 UR6, UR8, UR6, URZ ;  /* 0x0000000608067299 */ /* 0x000fe4000800063f */
[----:B------:R-:W-:Y:S01]  /*6e10*/  ULOP3.LUT UR7, URZ, UR7, URZ, 0x33, !UPT ;  /* 0x000000073f077292 */ /* 0x000fe2000f8e333f */
[----:B------:R-:W-:Y:S01]  /*6e20*/  ULDC.64 UR42, c[0x0][0x198] ;  /* 0x00006600002a7ab9 */ /* 0x000fe20000000a00 */
[----:B0-----:R-:W-:-:S05]  /*6e30*/  VIADD R3, R3, 0x3f ;  /* 0x0000003f03037836 */ /* 0x001fca0000000000 */
[----:B------:R-:W-:Y:S01]  /*6e40*/  SHF.R.S32.HI R4, RZ, 0x1f, R3 ;  /* 0x0000001fff047819 */ /* 0x000fe20000011403 */
[----:B-1----:R-:W-:-:S03]  /*6e50*/  USHF.L.U32 UR4, UR4, 0x5, URZ ;  /* 0x0000000504047899 */ /* 0x002fc6000800063f */
[----:B------:R-:W-:Y:S01]  /*6e60*/  LEA.HI R4, R4, R3, RZ, 0x6 ;  /* 0x0000000304047211 */ /* 0x000fe200078f30ff */
[----:B------:R-:W-:-:S03]  /*6e70*/  IMAD.MOV.U32 R3, RZ, RZ, 0x1 ;  /* 0x00000001ff037424 */ /* 0x000fc600078e00ff */
[----:B------:R-:W-:-:S05]  /*6e80*/  SHF.R.S32.HI R8, RZ, 0x6, R4 ;  /* 0x00000006ff087819 */ /* 0x000fca0000011404 */
[----:B------:R-:W-:-:S07]  /*6e90*/  VIADD R9, R8, 0x1 ;  /* 0x0000000108097836 */ /* 0x000fce0000000000 */
.L_x_177:
[----:B------:R-:W-:-:S03]  /*6ea0*/  UMOV UR8, 0xffffffff ;  /* 0xffffffff00087882 */ /* 0x000fc60000000000 */
[----:B------:R-:W-:Y:S05]  /*6eb0*/  BRA.DIV UR8, `(.L_x_167) ;  /* 0x00000012080c7947 */ /* 0x000fea000b800000 */
[----:B------:R-:W-:-:S13]  /*6ec0*/  ELECT P6, URZ, PT ;  /* 0x00000000003f782f */ /* 0x000fda00038c0000 */
.L_x_189:
[----:B------:R-:W-:Y:S04]  /*6ed0*/  BSSY B1, `(.L_x_168) ;  /* 0x000004b000017945 */ /* 0x000fe80003800000 */
[----:B------:R-:W-:Y:S05]  /*6ee0*/  @!P6 BRA `(.L_x_169) ;  /* 0x000000040024e947 */ /* 0x000fea0003800000 */
[----:B------:R-:W0:Y:S02]  /*6ef0*/  LDC R4, c[0x0][0x28c] ;  /* 0x0000a300ff047b82 */ /* 0x000e240000000800 */
[----:B0-----:R-:W-:-:S13]  /*6f00*/  ISETP.GE.AND P0, PT, R4, 0x1, PT ;  /* 0x000000010400780c */ /* 0x001fda0003f06270 */
[----:B------:R-:W-:Y:S05]  /*6f10*/  @!P0 BRA `(.L_x_169) ;  /* 0x0000000400188947 */ /* 0x000fea0003800000 */
[----:B------:R-:W-:Y:S02]  /*6f20*/  IMAD.SHL.U32 R19, R19, 0x80, RZ ;  /* 0x0000008013137824 */ /* 0x000fe400078e00ff */
[----:B------:R-:W-:Y:S02]  /*6f30*/  IMAD.SHL.U32 R20, R20, 0x80, RZ ;  /* 0x0000008014147824 */ /* 0x000fe400078e00ff */
[----:B------:R-:W-:Y:S02]  /*6f40*/  IMAD.MOV.U32 R23, RZ, RZ, RZ ;  /* 0x000000ffff177224 */ /* 0x000fe400078e00ff */
[----:B------:R-:W-:Y:S02]  /*6f50*/  IMAD.U32 R24, RZ, RZ, UR4 ;  /* 0x00000004ff187e24 */ /* 0x000fe4000f8e00ff */
[----:B------:R-:W-:Y:S02]  /*6f60*/  IMAD.MOV.U32 R4, RZ, RZ, R9 ;  /* 0x000000ffff047224 */ /* 0x000fe400078e0009 */
[----:B------:R-:W-:-:S02]  /*6f70*/  IMAD.MOV.U32 R5, RZ, RZ, R3 ;  /* 0x000000ffff057224 */ /* 0x000fc400078e0003 */
[----:B------:R-:W-:Y:S02]  /*6f80*/  IMAD.MOV.U32 R6, RZ, RZ, R13 ;  /* 0x000000ffff067224 */ /* 0x000fe400078e000d */
[----:B------:R-:W-:Y:S02]  /*6f90*/  VIADD R25, R19, 0x40 ;  /* 0x0000004013197836 */ /* 0x000fe40000000000 */
[----:B------:R-:W-:-:S07]  /*6fa0*/  VIADD R26, R20, 0x40 ;  /* 0x00000040141a7836 */ /* 0x000fce0000000000 */
.L_x_172:
[----:B------:R-:W0:Y:S01]  /*6fb0*/  S2R R15, SR_CgaCtaId ;  /* 0x00000000000f7919 */ /* 0x000e220000008800 */
[----:B------:R-:W-:Y:S02]  /*6fc0*/  MOV R7, 0x400 ;  /* 0x0000040000077802 */ /* 0x000fe40000000f00 */
[----:B------:R-:W-:-:S13]  /*6fd0*/  ISETP.NE.AND P1, PT, R0, RZ, PT ;  /* 0x000000ff0000720c */ /* 0x000fda0003f25270 */
[----:B------:R-:W1:Y:S01]  /*6fe0*/  @!P1 LDC R14, c[0x0][0x500] ;  /* 0x00014000ff0e9b82 */ /* 0x000e620000000800 */
[----:B0-----:R-:W-:Y:S02]  /*6ff0*/  LEA R21, R15, R7, 0x18 ;  /* 0x000000070f157211 */ /* 0x001fe400078ec0ff */
[----:B------:R-:W-:-:S03]  /*7000*/  SHF.L.U32 R7, R5, 0x1f, RZ ;  /* 0x0000001f05077819 */ /* 0x000fc600000006ff */
[----:B------:R-:W-:-:S04]  /*7010*/  IMAD R22, R6, 0x8, R21 ;  /* 0x0000000806167824 */ /* 0x000fc800078e0215 */
[----:B------:R-:W0:Y:S02]  /*7020*/  SYNCS.PHASECHK.TRANS64.TRYWAIT P0, [R22+URZ+0x28], R7 ;  /* 0x00002807160075a7 */ /* 0x000e24000800017f */
[----:B01----:R-:W-:Y:S05]  /*7030*/  @!P0 BRA `(.L_x_170) ;  /* 0x0000000c00cc8947 */ /* 0x003fea0003800000 */
.L_x_190:
[----:B0-----:R-:W-:Y:S01]  /*7040*/  PRMT R7, R10, 0x9910, RZ ;  /* 0x000099100a077816 */ /* 0x001fe200000000ff */
[----:B------:R0:W-:Y:S03]  /*7050*/  @!P1 SYNCS.ARRIVE.TRANS64 RZ, [R22+URZ], R14 ;  /* 0x0000000e16ff99a7 */ /* 0x0001e6000800003f */
[----:B------:R-:W-:-:S13]  /*7060*/  ISETP.NE.AND P0, PT, R7, 0x2, PT ;  /* 0x000000020700780c */ /* 0x000fda0003f05270 */
[----:B0-----:R-:W-:Y:S05]  /*7070*/  @P0 BRA `(.L_x_171) ;  /* 0x0000000000040947 */ /* 0x001fea0003800000 */
[----:B------:R-:W-:Y:S01]  /*7080*/  BPT.TRAP 0x1 ;  /* 0x000000040000795c */ /* 0x000fe20000300000 */
.L_x_171:
[----:B------:R-:W-:Y:S01]  /*7090*/  IMAD R7, R6, 0x4, R15 ;  /* 0x0000000406077824 */ /* 0x000fe200078e020f */
[----:B------:R-:W-:Y:S01]  /*70a0*/  R2UR UR33, R22 ;  /* 0x00000000162172ca */ /* 0x000fe200000e0000 */
[----:B------:R-:W-:Y:S01]  /*70b0*/  VIADD R4, R4, 0xffffffff ;  /* 0xffffffff04047836 */ /* 0x000fe20000000000 */
[----:B------:R-:W-:Y:S01]  /*70c0*/  R2UR UR35, R24 ;  /* 0x00000000182372ca */ /* 0x000fe200000e0000 */
[----:B------:R-:W-:Y:S01]  /*70d0*/  IMAD.SHL.U32 R7, R7, 0x800, RZ ;  /* 0x0000080007077824 */ /* 0x000fe200078e00ff */
[----:B------:R-:W-:Y:S01]  /*70e0*/  R2UR UR36, R12 ;  /* 0x000000000c2472ca */ /* 0x000fe200000e0000 */
[----:B------:R-:W-:Y:S01]  /*70f0*/  UIADD3 UR14, UP0, UR42, 0xf0, URZ ;  /* 0x000000f02a0e7890 */ /* 0x000fe2000ff1e03f */
[----:B------:R-:W-:Y:S01]  /*7100*/  R2UR UR34, R19 ;  /* 0x00000000132272ca */ /* 0x000fe200000e0000 */
[--C-:B------:R-:W-:Y:S01]  /*7110*/  IMAD R7, R7, 0x2, R21.reuse ;  /* 0x0000000207077824 */ /* 0x100fe200078e0215 */
[----:B------:R-:W-:Y:S01]  /*7120*/  R2UR UR26, R25 ;  /* 0x00000000191a72ca */ /* 0x000fe200000e0000 */
[----:B------:R-:W-:Y:S01]  /*7130*/  IMAD R21, R6, 0x4000, R21 ;  /* 0x0000400006157824 */ /* 0x000fe200078e0215 */
[----:B------:R-:W-:Y:S01]  /*7140*/  R2UR UR19, R23 ;  /* 0x00000000171372ca */ /* 0x000fe200000e0000 */
[----:B------:R-:W-:Y:S01]  /*7150*/  UIADD3 UR22, UP1, UR42, 0x1f0, URZ ;  /* 0x000001f02a167890 */ /* 0x000fe2000ff3e03f */
[----:B------:R-:W-:Y:S01]  /*7160*/  R2UR UR24, R7 ;  /* 0x00000000071872ca */ /* 0x000fe200000e0000 */
[----:B------:R-:W-:Y:S01]  /*7170*/  UIADD3.X UR15, URZ, UR43, URZ, UP0, !UPT ;  /* 0x0000002b3f0f7290 */ /* 0x000fe200087fe43f */
[----:B------:R-:W-:Y:S01]  /*7180*/  R2UR UR8, R21 ;  /* 0x00000000150872ca */ /* 0x000fe200000e0000 */
[----:B------:R-:W-:Y:S01]  /*7190*/  UIADD3.X UR23, URZ, UR43, URZ, UP1, !UPT ;  /* 0x0000002b3f177290 */ /* 0x000fe20008ffe43f */
[----:B------:R-:W-:Y:S01]  /*71a0*/  R2UR UR18, R20 ;  /* 0x00000000141272ca */ /* 0x000fe200000e0000 */
[----:B------:R-:W-:Y:S01]  /*71b0*/  VIADD R6, R6, 0x1 ;  /* 0x0000000106067836 */ /* 0x000fe20000000000 */
[----:B------:R-:W-:Y:S01]  /*71c0*/  R2UR UR10, R26 ;  /* 0x000000001a0a72ca */ /* 0x000fe200000e0000 */
[----:B------:R-:W-:Y:S01]  /*71d0*/  UMOV UR13, 0x30000 ;  /* 0x00030000000d7882 */ /* 0x000fe20000000000 */
[----:B------:R-:W-:Y:S01]  /*71e0*/  ISETP.GT.AND P1, PT, R4, 0x1, PT ;  /* 0x000000010400780c */ /* 0x000fe20003f24270 */
[----:B------:R-:W-:Y:S01]  /*71f0*/  UMOV UR30, 0x0 ;  /* 0x00000000001e7882 */ /* 0x000fe20000000000 */
[----:B------:R-:W-:Y:S01]  /*7200*/  UMOV UR31, 0x10000000 ;  /* 0x10000000001f7882 */ /* 0x000fe20000000000 */
[----:B------:R-:W-:Y:S01]  /*7210*/  ISETP.NE.AND P0, PT, R6, 0x5, PT ;  /* 0x000000050600780c */ /* 0x000fe20003f05270 */
[----:B------:R-:W-:Y:S01]  /*7220*/  UMOV UR25, UR33 ;  /* 0x0000002100197c82 */ /* 0x000fe20008000000 */
[----:B------:R-:W-:Y:S01]  /*7230*/  UIADD3 UR32, UR24, 0x100, URZ ;  /* 0x0000010018207890 */ /* 0x000fe2000fffe03f */
[----:B------:R-:W-:Y:S01]  /*7240*/  VIADD R23, R23, 0x40 ;  /* 0x0000004017177836 */ /* 0x000fe20000000000 */
[----:B------:R-:W-:Y:S01]  /*7250*/  UIADD3 UR24, UR24, 0x2100, URZ ;  /* 0x0000210018187890 */ /* 0x000fe2000fffe03f */
[----:B------:R-:W-:Y:S01]  /*7260*/  SEL R14, RZ, 0x1, P0 ;  /* 0x00000001ff0e7807 */ /* 0x000fe20000000000 */
[----:B------:R-:W-:Y:S01]  /*7270*/  UIADD3 UR16, UR8, 0x14100, URZ ;  /* 0x0001410008107890 */ /* 0x000fe2000fffe03f */
[----:B------:R-:W-:Y:S01]  /*7280*/  VIADD R24, R24, 0x40 ;  /* 0x0000004018187836 */ /* 0x000fe20000000000 */
[----:B------:R-:W-:Y:S01]  /*7290*/  UIADD3 UR8, UR8, 0x16100, URZ ;  /* 0x0001610008087890 */ /* 0x000fe2000fffe03f */
[----:B------:R-:W-:Y:S01]  /*72a0*/  LOP3.LUT R5, R5, R14, RZ, 0x3c, !PT ;  /* 0x0000000e05057212 */ /* 0x000fe200078e3cff */
[----:B------:R-:W-:Y:S01]  /*72b0*/  UMOV UR27, UR35 ;  /* 0x00000023001b7c82 */ /* 0x000fe20008000000 */
[----:B------:R-:W-:Y:S01]  /*72c0*/  UMOV UR28, UR36 ;  /* 0x00000024001c7c82 */ /* 0x000fe20008000000 */
[----:B------:R0:W-:Y:S01]  /*72d0*/  UTMALDG.3D.MULTICAST [UR32], [UR14], UR13, desc[UR30] ;  /* 0x00001e200e0073b4 */ /* 0x0001e2000801180d */
[----:B------:R-:W-:Y:S01]  /*72e0*/  UMOV UR17, UR33 ;  /* 0x0000002100117c82 */ /* 0x000fe20008000000 */
[----:B------:R-:W-:Y:S01]  /*72f0*/  UMOV UR20, UR36 ;  /* 0x0000002400147c82 */ /* 0x000fe20008000000 */
[----:B------:R-:W-:Y:S01]  /*7300*/  UMOV UR9, UR33 ;  /* 0x0000002100097c82 */ /* 0x000fe20008000000 */
[----:B------:R-:W-:Y:S01]  /*7310*/  UMOV UR11, UR19 ;  /* 0x00000013000b7c82 */ /* 0x000fe20008000000 */
[----:B------:R-:W-:Y:S01]  /*7320*/  UMOV UR12, UR36 ;  /* 0x00000024000c7c82 */ /* 0x000fe20008000000 */
[----:B------:R-:W-:Y:S01]  /*7330*/  SEL R6, R6, RZ, P0 ;  /* 0x000000ff06067207 */ /* 0x000fe20000000000 */
[----:B------:R0:W-:Y:S01]  /*7340*/  UTMALDG.3D.MULTICAST [UR24], [UR14], UR13, desc[UR30] ;  /* 0x00001e180e0073b4 */ /* 0x0001e2000801180d */
[----:B------:R0:W-:Y:S01]  /*7350*/  UTMALDG.3D [UR16], [UR22], desc[UR30] ;  /* 0x00001e10160075b4 */ /* 0x0001e20008011000 */
[----:B------:R0:W-:Y:S02]  /*7360*/  UTMALDG.3D [UR8], [UR22], desc[UR30] ;  /* 0x00001e08160075b4 */ /* 0x0001e40008011000 */
[----:B0-----:R-:W-:Y:S05]  /*7370*/  @P1 BRA `(.L_x_172) ;  /* 0xfffffffc000c1947 */ /* 0x001fea000383ffff */
.L_x_169:
[----:B------:R-:W-:Y:S05]  /*7380*/  BSYNC B1 ;  /* 0x0000000000017941 */ /* 0x000fea0003800000 */
.L_x_168:
[----:B------:R-:W-:Y:S01]  /*7390*/  LOP3.LUT P1, RZ, R11, 0xff, RZ, 0xc0, !PT ;  /* 0x000000ff0bff7812 */ /* 0x000fe2000782c0ff */
[C---:B------:R-:W-:Y:S01]  /*73a0*/  IMAD.IADD R13, R8.reuse, 0x1, R13 ;  /* 0x00000001080d7824 */ /* 0x040fe200078e020d */
[----:B------:R-:W-:Y:S01]  /*73b0*/  ULDC.64 UR8, c[0x0][0x650] ;  /* 0x0001940000087ab9 */ /* 0x000fe20000000a00 */
[C---:B------:R-:W-:Y:S01]  /*73c0*/  ISETP.GE.U32.AND P2, PT, R8.reuse, 0x5, PT ;  /* 0x000000050800780c */ /* 0x040fe20003f46070 */
[----:B------:R-:W-:Y:S01]  /*73d0*/  BSSY B1, `(.L_x_173) ;  /* 0x000006b000017945 */ /* 0x000fe20003800000 */
[----:B------:R-:W-:Y:S01]  /*73e0*/  IMAD.MOV.U32 R19, RZ, RZ, -0x1 ;  /* 0xffffffffff137424 */ /* 0x000fe200078e00ff */
[----:B------:R-:W-:Y:S01]  /*73f0*/  ISETP.GT.U32.AND P0, PT, R13, 0x4, PT ;  /* 0x000000040d00780c */ /* 0x000fe20003f04070 */
[----:B------:R-:W-:Y:S01]  /*7400*/  IMAD.MOV.U32 R20, RZ, RZ, -0x1 ;  /* 0xffffffffff147424 */ /* 0x000fe200078e00ff */
[----:B------:R-:W-:Y:S01]  /*7410*/  PRMT R11, RZ, 0x7610, R11 ;  /* 0x00007610ff0b7816 */ /* 0x000fe2000000000b */
[----:B------:R-:W-:Y:S01]  /*7420*/  IMAD.MOV.U32 R12, RZ, RZ, -0x1 ;  /* 0xffffffffff0c7424 */ /* 0x000fe200078e00ff */
[----:B------:R-:W-:-:S03]  /*7430*/  ISETP.LT.U32.AND P0, PT, R8, 0x5, P0 ;  /* 0x000000050800780c */ /* 0x000fc60000701070 */
[----:B------:R-:W0:Y:S01]  /*7440*/  @P1 S2R R5, SR_CgaCtaId ;  /* 0x0000000000051919 */ /* 0x000e220000008800 */
[----:B------:R-:W-:-:S04]  /*7450*/  @P1 MOV R4, 0x400 ;  /* 0x0000040000041802 */ /* 0x000fc80000000f00 */
[----:B0-----:R-:W-:Y:S01]  /*7460*/  @P1 LEA R6, R5, R4, 0x18 ;  /* 0x0000000405061211 */ /* 0x001fe200078ec0ff */
[----:B------:R-:W-:Y:S01]  /*7470*/  IMAD.WIDE.U32 R4, R13, -0x33333333, RZ ;  /* 0xcccccccd0d047825 */ /* 0x000fe200078e00ff */
[----:B------:R-:W-:Y:S02]  /*7480*/  SEL R4, RZ, 0x1, !P0 ;  /* 0x00000001ff047807 */ /* 0x000fe40004000000 */
[----:B------:R0:W-:Y:S01]  /*7490*/  @P1 SYNCS.ARRIVE.TRANS64.A1T0 RZ, [R6+URZ+0x68], RZ ;  /* 0x000068ff06ff19a7 */ /* 0x0001e2000810003f */
[----:B------:R-:W-:Y:S02]  /*74a0*/  IADD3 R16, P1, R16, UR38, RZ ;  /* 0x0000002610107c10 */ /* 0x000fe4000ff3e0ff */
[----:B------:R-:W-:Y:S02]  /*74b0*/  LOP3.LUT R3, R3, R4, RZ, 0x3c, !PT ;  /* 0x0000000403037212 */ /* 0x000fe400078e3cff */
[----:B------:R-:W-:Y:S02]  /*74c0*/  IADD3.X R17, R17, UR41, RZ, P1, !PT ;  /* 0x0000002911117c10 */ /* 0x000fe40008ffe4ff */
[----:B------:R-:W-:-:S02]  /*74d0*/  ISETP.GE.U32.AND P0, PT, R16, UR8, PT ;  /* 0x0000000810007c0c */ /* 0x000fc4000bf06070 */
[----:B0-----:R-:W-:Y:S02]  /*74e0*/  SHF.R.U32.HI R6, RZ, 0x2, R5 ;  /* 0x00000002ff067819 */ /* 0x001fe40000011605 */
[----:B------:R-:W-:Y:S02]  /*74f0*/  ISETP.GE.U32.AND.EX P0, PT, R17, UR9, PT, P0 ;  /* 0x0000000911007c0c */ /* 0x000fe4000bf06100 */
[----:B------:R-:W-:Y:S01]  /*7500*/  @P2 LOP3.LUT R3, R3, 0x1, R6, 0x78, !PT ;  /* 0x0000000103032812 */ /* 0x000fe200078e7806 */
[----:B------:R-:W-:Y:S01]  /*7510*/  IMAD R13, R6, -0x5, R13 ;  /* 0xfffffffb060d7824 */ /* 0x000fe200078e020d */
[----:B------:R-:W-:-:S09]  /*7520*/  PRMT R4, RZ, 0x7610, R4 ;  /* 0x00007610ff047816 */ /* 0x000fd20000000004 */
[----:B------:R-:W-:Y:S05]  /*7530*/  @P0 BRA `(.L_x_174) ;  /* 0x0000000400500947 */ /* 0x000fea0003800000 */
[----:B------:R-:W0:Y:S01]  /*7540*/  S2R R15, SR_CTAID.X ;  /* 0x00000000000f7919 */ /* 0x000e220000002500 */
[----:B------:R-:W-:Y:S01]  /*7550*/  ULDC.64 UR8, c[0x0][0x628] ;  /* 0x00018a0000087ab9 */ /* 0x000fe20000000a00 */
[----:B------:R-:W1:Y:S01]  /*7560*/  LDC R20, c[0x0][0x144] ;  /* 0x00005100ff147b82 */ /* 0x000e620000000800 */
[----:B------:R-:W-:Y:S01]  /*7570*/  ISETP.NE.U32.AND P0, PT, RZ, UR8, PT ;  /* 0x00000008ff007c0c */ /* 0x000fe2000bf05070 */
[----:B------:R-:W2:Y:S01]  /*7580*/  S2R R12, SR_CTAID.Y ;  /* 0x00000000000c7919 */ /* 0x000ea20000002600 */
[----:B------:R-:W-:Y:S01]  /*7590*/  ULDC UR10, c[0x0][0x150] ;  /* 0x00005400000a7ab9 */ /* 0x000fe20000000800 */
[----:B------:R-:W-:Y:S01]  /*75a0*/  ULDC UR11, c[0x0][0x630] ;  /* 0x00018c00000b7ab9 */ /* 0x000fe20000000800 */
[----:B------:R-:W-:Y:S01]  /*75b0*/  ISETP.NE.AND.EX P0, PT, RZ, UR9, PT, P0 ;  /* 0x00000009ff007c0c */ /* 0x000fe2000bf05300 */
[----:B------:R-:W-:Y:S01]  /*75c0*/  IMAD.MOV.U32 R4, RZ, RZ, R16 ;  /* 0x000000ffff047224 */ /* 0x000fe200078e0010 */
[----:B0-----:R-:W-:-:S05]  /*75d0*/  I2FP.F32.U32 R5, R15 ;  /* 0x0000000f00057245 */ /* 0x001fca0000201000 */
[----:B------:R-:W-:Y:S01]  /*75e0*/  FMUL R21, R5, UR10 ;  /* 0x0000000a05157c20 */ /* 0x000fe20008400000 */
[----:B------:R-:W-:-:S05]  /*75f0*/  IMAD.MOV.U32 R5, RZ, RZ, R17 ;  /* 0x000000ffff057224 */ /* 0x000fca00078e0011 */
[----:B--2---:R-:W-:Y:S05]  /*7600*/  @!P0 BRA `(.L_x_175) ;  /* 0x0000000000288947 */ /* 0x004fea0003800000 */
[----:B------:R-:W-:Y:S02]  /*7610*/  ULDC UR10, c[0x0][0x634] ;  /* 0x00018d00000a7ab9 */ /* 0x000fe40000000800 */
[----:B------:R-:W-:-:S05]  /*7620*/  IADD3 R5, P0, R16, UR10, RZ ;  /* 0x0000000a10057c10 */ /* 0x000fca000ff1e0ff */
[----:B------:R-:W-:-:S04]  /*7630*/  IMAD.X R19, RZ, RZ, R17, P0 ;  /* 0x000000ffff137224 */ /* 0x000fc800000e0611 */
[----:B------:R-:W-:-:S04]  /*7640*/  IMAD.WIDE.U32 R6, R19, UR8, RZ ;  /* 0x0000000813067c25 */ /* 0x000fc8000f8e00ff */
[----:B------:R-:W-:-:S04]  /*7650*/  IMAD.WIDE.U32 R6, P0, R5, UR9, R6 ;  /* 0x0000000905067c25 */ /* 0x000fc8000f800006 */
[----:B------:R-:W-:-:S04]  /*7660*/  IMAD.WIDE.U32 R4, R5, UR8, RZ ;  /* 0x0000000805047c25 */ /* 0x000fc8000f8e00ff */
[----:B------:R-:W-:Y:S01]  /*7670*/  IMAD.MOV.U32 R4, RZ, RZ, R7 ;  /* 0x000000ffff047224 */ /* 0x000fe200078e0007 */
[----:B------:R-:W-:Y:S01]  /*7680*/  IADD3 RZ, P1, R5, R6, RZ ;  /* 0x0000000605ff7210 */ /* 0x000fe20007f3e0ff */
[----:B------:R-:W-:-:S04]  /*7690*/  IMAD.X R5, RZ, RZ, RZ, P0 ;  /* 0x000000ffff057224 */ /* 0x000fc800000e06ff */
[----:B------:R-:W-:-:S08]  /*76a0*/  IMAD.WIDE.U32.X R4, R19, UR9, R4, P1 ;  /* 0x0000000913047c25 */ /* 0x000fd000088e0404 */
.L_x_175:
[--C-:B------:R-:W-:Y:S01]  /*76b0*/  SHF.R.U64 R14, R4, UR11, R5.reuse ;  /* 0x0000000b040e7c19 */ /* 0x100fe20008001205 */
[----:B------:R-:W0:Y:S01]  /*76c0*/  F2I.U32.TRUNC.NTZ R21, R21 ;  /* 0x0000001500157305 */ /* 0x000e22000020f000 */
[----:B------:R-:W-:Y:S01]  /*76d0*/  SHF.R.U32.HI R4, RZ, UR11, R5 ;  /* 0x0000000bff047c19 */ /* 0x000fe20008011605 */
[----:B------:R-:W-:Y:S01]  /*76e0*/  ULDC.64 UR8, c[0x0][0x620] ;  /* 0x0001880000087ab9 */ /* 0x000fe20000000a00 */
[----:B------:R-:W-:Y:S01]  /*76f0*/  IADD3 R7, P0, RZ, -R14, RZ ;  /* 0x8000000eff077210 */ /* 0x000fe20007f1e0ff */
[----:B------:R-:W-:-:S04]  /*7700*/  ULDC.64 UR10, c[0x0][0x640] ;  /* 0x00019000000a7ab9 */ /* 0x000fc80000000a00 */
[----:B------:R-:W-:Y:S01]  /*7710*/  IMAD.X R4, RZ, RZ, ~R4, P0 ;  /* 0x000000ffff047224 */ /* 0x000fe200000e0e04 */
[----:B------:R-:W-:-:S03]  /*7720*/  ISETP.NE.U32.AND P0, PT, RZ, UR10, PT ;  /* 0x0000000aff007c0c */ /* 0x000fc6000bf05070 */
[----:B------:R-:W-:Y:S01]  /*7730*/  IMAD R6, R4, UR8, RZ ;  /* 0x0000000804067c24 */ /* 0x000fe2000f8e02ff */
[----:B------:R-:W-:Y:S01]  /*7740*/  ISETP.NE.AND.EX P0, PT, RZ, UR11, PT, P0 ;  /* 0x0000000bff007c0c */ /* 0x000fe2000bf05300 */
[----:B------:R-:W-:Y:S01]  /*7750*/  IMAD.WIDE.U32 R4, R7, UR8, R16 ;  /* 0x0000000807047c25 */ /* 0x000fe2000f8e0010 */
[----:B------:R-:W-:-:S03]  /*7760*/  ULDC UR8, c[0x0][0x618] ;  /* 0x0001860000087ab9 */ /* 0x000fc60000000800 */
[----:B------:R-:W-:Y:S01]  /*7770*/  IMAD R7, R7, UR9, R6 ;  /* 0x0000000907077c24 */ /* 0x000fe2000f8e0206 */
[----:B------:R-:W-:Y:S01]  /*7780*/  ULDC UR9, c[0x0][0x154] ;  /* 0x0000550000097ab9 */ /* 0x000fe20000000800 */
[----:B0-----:R-:W-:Y:S02]  /*7790*/  IMAD.MOV R6, RZ, RZ, -R21 ;  /* 0x000000ffff067224 */ /* 0x001fe400078e0a15 */
[----:B------:R-:W0:Y:S01]  /*77a0*/  LDC R21, c[0x0][0x148] ;  /* 0x00005200ff157b82 */ /* 0x000e220000000800 */
[----:B------:R-:W-:Y:S02]  /*77b0*/  IMAD.IADD R5, R5, 0x1, R7 ;  /* 0x0000000105057824 */ /* 0x000fe400078e0207 */
[----:B-1----:R-:W-:Y:S01]  /*77c0*/  IMAD R15, R20, R6, R15 ;  /* 0x00000006140f7224 */ /* 0x002fe200078e020f */
[----:B------:R-:W-:Y:S02]  /*77d0*/  I2FP.F32.U32 R6, R12 ;  /* 0x0000000c00067245 */ /* 0x000fe40000201000 */
[----:B------:R-:W-:-:S02]  /*77e0*/  SHF.R.U64 R19, R4, UR8, R5 ;  /* 0x0000000804137c19 */ /* 0x000fc40008001205 */
[----:B------:R-:W-:Y:S01]  /*77f0*/  SHF.R.U32.HI R4, RZ, UR8, R5 ;  /* 0x00000008ff047c19 */ /* 0x000fe20008011605 */
[----:B------:R-:W-:Y:S01]  /*7800*/  FMUL R6, R6, UR9 ;  /* 0x0000000906067c20 */ /* 0x000fe20008400000 */
[----:B------:R-:W-:Y:S02]  /*7810*/  ULDC UR8, c[0x0][0x608] ;  /* 0x0001820000087ab9 */ /* 0x000fe40000000800 */
[--C-:B------:R-:W-:Y:S01]  /*7820*/  SHF.R.U64 R22, R19, UR8, R4.reuse ;  /* 0x0000000813167c19 */ /* 0x100fe20008001204 */
[----:B------:R1:W2:Y:S01]  /*7830*/  F2I.U32.TRUNC.NTZ R24, R6 ;  /* 0x0000000600187305 */ /* 0x0002a2000020f000 */
[----:B------:R-:W-:Y:S01]  /*7840*/  SHF.R.U32.HI R5, RZ, UR8, R4 ;  /* 0x00000008ff057c19 */ /* 0x000fe20008011604 */
[----:B------:R-:W-:-:S03]  /*7850*/  ULDC UR8, c[0x0][0x658] ;  /* 0x0001960000087ab9 */ /* 0x000fc60000000800 */
[--C-:B------:R-:W-:Y:S02]  /*7860*/  SHF.R.U64 R20, R22, UR8, R5.reuse ;  /* 0x0000000816147c19 */ /* 0x100fe40008001205 */
[----:B------:R-:W-:-:S03]  /*7870*/  SHF.R.U32.HI R23, RZ, UR8, R5 ;  /* 0x00000008ff177c19 */ /* 0x000fc60008011605 */
[----:B------:R-:W-:Y:S02]  /*7880*/  IMAD.MOV.U32 R4, RZ, RZ, R20 ;  /* 0x000000ffff047224 */ /* 0x000fe400078e0014 */
[----:B------:R-:W-:Y:S01]  /*7890*/  IMAD.MOV.U32 R5, RZ, RZ, R23 ;  /* 0x000000ffff057224 */ /* 0x000fe200078e0017 */
[----:B-1----:R-:W-:Y:S06]  /*78a0*/  @!P0 BRA `(.L_x_176) ;  /* 0x0000000000288947 */ /* 0x002fec0003800000 */
        /* <DEDUP_REMOVED lines=10> */
.L_x_176:
[----:B------:R-:W-:Y:S01]  /*7950*/  ISETP.NE.AND P0, PT, R2, 0x1, PT ;  /* 0x000000010200780c */ /* 0x000fe20003f05270 */
[----:B------:R-:W-:Y:S01]  /*7960*/  ULDC UR8, c[0x0][0x648] ;  /* 0x0001920000087ab9 */ /* 0x000fe20000000800 */
[----:B------:R-:W-:Y:S01]  /*7970*/  LOP3.LUT R22, R22, UR7, RZ, 0xc0, !PT ;  /* 0x0000000716167c12 */ /* 0x000fe2000f8ec0ff */
[----:B--2---:R-:W-:Y:S01]  /*7980*/  IMAD.MOV R24, RZ, RZ, -R24 ;  /* 0x000000ffff187224 */ /* 0x004fe200078e0a18 */
[----:B------:R-:W-:Y:S01]  /*7990*/  SHF.R.U64 R5, R4, UR8, R5 ;  /* 0x0000000804057c19 */ /* 0x000fe20008001205 */
[----:B------:R-:W-:Y:S01]  /*79a0*/  ULDC UR8, c[0x0][0x638] ;  /* 0x00018e0000087ab9 */ /* 0x000fe20000000800 */
[----:B------:R-:W-:Y:S01]  /*79b0*/  LOP3.LUT R19, R19, UR5, RZ, 0xc0, !PT ;  /* 0x0000000513137c12 */ /* 0x000fe2000f8ec0ff */
[----:B------:R-:W-:Y:S01]  /*79c0*/  ULDC UR9, c[0x0][0x610] ;  /* 0x0001840000097ab9 */ /* 0x000fe20000000800 */
[----:B------:R-:W-:Y:S02]  /*79d0*/  IMAD.MOV.U32 R4, RZ, RZ, 0x1 ;  /* 0x00000001ff047424 */ /* 0x000fe400078e00ff */
[----:B------:R-:W-:-:S02]  /*79e0*/  IMAD.MOV R7, RZ, RZ, -R5 ;  /* 0x000000ffff077224 */ /* 0x000fc400078e0a05 */
[----:B------:R-:W-:Y:S02]  /*79f0*/  IMAD R22, R5, UR6, R22 ;  /* 0x0000000605167c24 */ /* 0x000fe4000f8e0216 */
[----:B0-----:R-:W-:Y:S02]  /*7a00*/  @P0 IMAD R15, R21, R24, R12 ;  /* 0x00000018150f0224 */ /* 0x001fe400078e020c */
[----:B------:R-:W-:Y:S01]  /*7a10*/  IMAD R20, R7, UR8, R20 ;  /* 0x0000000807147c24 */ /* 0x000fe2000f8e0214 */
[----:B------:R-:W-:Y:S01]  /*7a20*/  ULDC UR8, c[0x0][0x600] ;  /* 0x0001800000087ab9 */ /* 0x000fe20000000800 */
[----:B------:R-:W-:Y:S02]  /*7a30*/  IMAD R15, R22, UR9, R15 ;  /* 0x00000009160f7c24 */ /* 0x000fe4000f8e020f */
[----:B------:R-:W-:Y:S02]  /*7a40*/  IMAD R6, R20, UR8, R19 ;  /* 0x0000000814067c24 */ /* 0x000fe4000f8e0213 */
[----:B------:R-:W-:-:S03]  /*7a50*/  IMAD.MOV.U32 R12, RZ, RZ, R14 ;  /* 0x000000ffff0c7224 */ /* 0x000fc600078e000e */
[----:B------:R-:W-:Y:S02]  /*7a60*/  SEL R20, R6, R15, !P0 ;  /* 0x0000000f06147207 */ /* 0x000fe40004000000 */
[----:B------:R-:W-:-:S07]  /*7a70*/  SEL R19, R15, R6, !P0 ;  /* 0x000000060f137207 */ /* 0x000fce0004000000 */
.L_x_174:
[----:B------:R-:W-:Y:S05]  /*7a80*/  BSYNC B1 ;  /* 0x0000000000017941 */ /* 0x000fea0003800000 */
.L_x_173:
[----:B------:R-:W-:-:S13]  /*7a90*/  LOP3.LUT P0, RZ, R4, 0xff, RZ, 0xc0, !PT ;  /* 0x000000ff04ff7812 */ /* 0x000fda000780c0ff */
[----:B------:R-:W-:Y:S05]  /*7aa0*/  @P0 BRA `(.L_x_177) ;  /* 0xfffffff000fc0947 */ /* 0x000fea000383ffff */
[----:B------:R-:W-:Y:S05]  /*7ab0*/  BSYNC B0 ;  /* 0x0000000000007941 */ /* 0x000fea0003800000 */
.L_x_166:
[----:B------:R-:W-:-:S03]  /*7ac0*/  UMOV UR8, 0xffffffff ;  /* 0xffffffff00087882 */ /* 0x000fc60000000000 */
[----:B------:R-:W-:Y:S05]  /*7ad0*/  BRA.DIV UR8, `(.L_x_178) ;  /* 0x0000000608387947 */ /* 0x000fea000b800000 */
[----:B------:R-:W-:-:S13]  /*7ae0*/  ELECT P6, URZ, PT ;  /* 0x00000000003f782f */ /* 0x000fda00038c0000 */
.L_x_193:
[----:B------:R-:W-:Y:S04]  /*7af0*/  BSSY B0, `(.L_x_179) ;  /* 0x0000034000007945 */ /* 0x000fe80003800000 */
[----:B------:R-:W-:Y:S05]  /*7b00*/  @!P6 BRA `(.L_x_180) ;  /* 0x0000000000c8e947 */ /* 0x000fea0003800000 */
[----:B------:R-:W-:-:S04]  /*7b10*/  LOP3.LUT R18, R18, 0x2, RZ, 0xfc, !PT ;  /* 0x0000000212127812 */ /* 0x000fc800078efcff */
[----:B------:R-:W-:-:S13]  /*7b20*/  ISETP.NE.AND P0, PT, R18, 0x3, PT ;  /* 0x000000031200780c */ /* 0x000fda0003f05270 */
[----:B------:R-:W-:Y:S05]  /*7b30*/  @!P0 BRA `(.L_x_181) ;  /* 0x0000000000048947 */ /* 0x000fea0003800000 */
[----:B------:R-:W-:Y:S01]  /*7b40*/  BPT.TRAP 0x1 ;  /* 0x000000040000795c */ /* 0x000fe20000300000 */
.L_x_181:
[----:B------:R-:W0:Y:S01]  /*7b50*/  S2R R5, SR_CgaCtaId ;  /* 0x0000000000057919 */ /* 0x000e220000008800 */
[----:B------:R-:W-:Y:S02]  /*7b60*/  MOV R0, 0x400 ;  /* 0x0000040000007802 */ /* 0x000fe40000000f00 */
[----:B------:R-:W-:Y:S02]  /*7b70*/  SHF.L.U32 R4, R3, 0x1f, RZ ;  /* 0x0000001f03047819 */ /* 0x000fe400000006ff */
[----:B0-----:R-:W-:-:S05]  /*7b80*/  LEA R0, R5, R0, 0x18 ;  /* 0x0000000005007211 */ /* 0x001fca00078ec0ff */
[----:B------:R-:W-:-:S04]  /*7b90*/  VIADD R0, R0, 0x28 ;  /* 0x0000002800007836 */ /* 0x000fc80000000000 */
[C---:B------:R-:W-:Y:S02]  /*7ba0*/  IMAD R7, R13.reuse, 0x8, R0 ;  /* 0x000000080d077824 */ /* 0x040fe400078e0200 */
[----:B------:R-:W-:Y:S02]  /*7bb0*/  VIADD R13, R13, 0x1 ;  /* 0x000000010d0d7836 */ /* 0x000fe40000000000 */
[----:B------:R-:W0:Y:S03]  /*7bc0*/  SYNCS.PHASECHK.TRANS64.TRYWAIT P0, [R7+URZ], R4 ;  /* 0x00000004070075a7 */ /* 0x000e26000800017f */
[----:B------:R-:W-:-:S04]  /*7bd0*/  ISETP.NE.AND P1, PT, R13, 0x5, PT ;  /* 0x000000050d00780c */ /* 0x000fc80003f25270 */
[----:B------:R-:W-:Y:S02]  /*7be0*/  SEL R2, RZ, 0x1, P1 ;  /* 0x00000001ff027807 */ /* 0x000fe40000800000 */
[----:B------:R-:W-:Y:S02]  /*7bf0*/  SEL R13, R13, RZ, P1 ;  /* 0x000000ff0d0d7207 */ /* 0x000fe40000800000 */
[----:B------:R-:W-:-:S03]  /*7c00*/  LOP3.LUT R6, R3, R2, RZ, 0x3c, !PT ;  /* 0x0000000203067212 */ /* 0x000fc600078e3cff */
[----:B------:R-:W-:Y:S01]  /*7c10*/  IMAD R8, R13, 0x8, R0 ;  /* 0x000000080d087824 */ /* 0x000fe200078e0200 */
[----:B------:R-:W-:Y:S01]  /*7c20*/  SHF.L.U32 R5, R6, 0x1f, RZ ;  /* 0x0000001f06057819 */ /* 0x000fe200000006ff */
[----:B0-----:R-:W-:Y:S06]  /*7c30*/  @!P0 BRA `(.L_x_182) ;  /* 0x0000000400008947 */ /* 0x001fec0003800000 */
.L_x_194:
[----:B------:R-:W1:Y:S01]  /*7c40*/  SYNCS.PHASECHK.TRANS64.TRYWAIT P0, [R8+URZ], R5 ;  /* 0x00000005080075a7 */ /* 0x000e62000800017f */
[----:B------:R-:W-:-:S05]  /*7c50*/  VIADD R2, R13, 0x1 ;  /* 0x000000010d027836 */ /* 0x000fca0000000000 */
[----:B------:R-:W-:-:S04]  /*7c60*/  ISETP.NE.AND P1, PT, R2, 0x5, PT ;  /* 0x000000050200780c */ /* 0x000fc80003f25270 */
[----:B------:R-:W-:Y:S02]  /*7c70*/  SEL R3, RZ, 0x1, P1 ;  /* 0x00000001ff037807 */ /* 0x000fe40000800000 */
[----:B0-----:R-:W-:Y:S02]  /*7c80*/  SEL R7, R2, RZ, P1 ;  /* 0x000000ff02077207 */ /* 0x001fe40000800000 */
[----:B------:R-:W-:-:S03]  /*7c90*/  LOP3.LUT R6, R6, R3, RZ, 0x3c, !PT ;  /* 0x0000000306067212 */ /* 0x000fc600078e3cff */
[----:B------:R-:W-:Y:S01]  /*7ca0*/  IMAD R9, R7, 0x8, R0 ;  /* 0x0000000807097824 */ /* 0x000fe200078e0200 */
[----:B------:R-:W-:Y:S01]  /*7cb0*/  SHF.L.U32 R4, R6, 0x1f, RZ ;  /* 0x0000001f06047819 */ /* 0x000fe200000006ff */
[----:B-1----:R-:W-:Y:S06]  /*7cc0*/  @!P0 BRA `(.L_x_183) ;  /* 0x0000000000f08947 */ /* 0x002fec0003800000 */
.L_x_195:
[----:B------:R-:W1:Y:S01]  /*7cd0*/  SYNCS.PHASECHK.TRANS64.TRYWAIT P0, [R9+URZ], R4 ;  /* 0x00000004090075a7 */ /* 0x000e62000800017f */
[----:B------:R-:W-:-:S05]  /*7ce0*/  VIADD R2, R7, 0x1 ;  /* 0x0000000107027836 */ /* 0x000fca0000000000 */
[----:B------:R-:W-:-:S04]  /*7cf0*/  ISETP.NE.AND P1, PT, R2, 0x5, PT ;  /* 0x000000050200780c */ /* 0x000fc80003f25270 */
[----:B------:R-:W-:Y:S02]  /*7d00*/  SEL R3, RZ, 0x1, P1 ;  /* 0x00000001ff037807 */ /* 0x000fe40000800000 */
[----:B------:R-:W-:Y:S02]  /*7d10*/  SEL R7, R2, RZ, P1 ;  /* 0x000000ff02077207 */ /* 0x000fe40000800000 */
[----:B------:R-:W-:-:S03]  /*7d20*/  LOP3.LUT R11, R6, R3, RZ, 0x3c, !PT ;  /* 0x00000003060b7212 */ /* 0x000fc600078e3cff */
[----:B------:R-:W-:Y:S01]  /*7d30*/  IMAD R6, R7, 0x8, R0 ;  /* 0x0000000807067824 */ /* 0x000fe200078e0200 */
[----:B0-----:R-:W-:Y:S01]  /*7d40*/  SHF.L.U32 R5, R11, 0x1f, RZ ;  /* 0x0000001f0b057819 */ /* 0x001fe200000006ff */
[----:B-1----:R-:W-:Y:S06]  /*7d50*/  @!P0 BRA `(.L_x_184) ;  /* 0x0000000000e08947 */ /* 0x002fec0003800000 */
.L_x_196:
[----:B------:R-:W1:Y:S01]  /*7d60*/  SYNCS.PHASECHK.TRANS64.TRYWAIT P0, [R6+URZ], R5 ;  /* 0x00000005060075a7 */ /* 0x000e62000800017f */
[----:B------:R-:W-:-:S05]  /*7d70*/  VIADD R2, R7, 0x1 ;  /* 0x0000000107027836 */ /* 0x000fca0000000000 */
[----:B------:R-:W-:-:S04]  /*7d80*/  ISETP.NE.AND P1, PT, R2, 0x5, PT ;  /* 0x000000050200780c */ /* 0x000fc80003f25270 */
[----:B0-----:R-:W-:Y:S02]  /*7d90*/  SEL R4, RZ, 0x1, P1 ;  /* 0x00000001ff047807 */ /* 0x001fe40000800000 */
[----:B------:R-:W-:Y:S02]  /*7da0*/  SEL R3, R2, RZ, P1 ;  /* 0x000000ff02037207 */ /* 0x000fe40000800000 */
[----:B------:R-:W-:Y:S01]  /*7db0*/  LOP3.LUT R4, R11, R4, RZ, 0x3c, !PT ;  /* 0x000000040b047212 */ /* 0x000fe200078e3cff */
[----:B-1----:R-:W-:Y:S06]  /*7dc0*/  @!P0 BRA `(.L_x_185) ;  /* 0x0000000000d88947 */ /* 0x002fec0003800000 */
.L_x_197:
[----:B------:R-:W-:Y:S01]  /*7dd0*/  IMAD R3, R3, 0x8, R0 ;  /* 0x0000000803037824 */ /* 0x000fe200078e0200 */
[----:B------:R-:W-:-:S07]  /*7de0*/  SHF.L.U32 R0, R4, 0x1f, RZ ;  /* 0x0000001f04007819 */ /* 0x000fce00000006ff */
.L_x_186:
[----:B-1----:R1:W2:Y:S02]  /*7df0*/  SYNCS.PHASECHK.TRANS64.TRYWAIT P0, [R3+URZ], R0 ;  /* 0x00000000030075a7 */ /* 0x0022a4000800017f */
[----:B--2---:R-:W-:Y:S05]  /*7e00*/  @!P0 NANOSLEEP.SYNCS 0x989680 ;  /* 0x009896800000895d */ /* 0x004fea0003900000 */
[----:B------:R-:W2:Y:S02]  /*7e10*/  @!P0 SYNCS.PHASECHK.TRANS64 P0, [R3+URZ], R0 ;  /* 0x00000000030085a7 */ /* 0x000ea4000800007f */
[----:B--2---:R-:W-:Y:S05]  /*7e20*/  @!P0 BRA `(.L_x_186) ;  /* 0xfffffffc00f08947 */ /* 0x004fea000383ffff */
.L_x_180:
[----:B------:R-:W-:Y:S05]  /*7e30*/  BSYNC B0 ;  /* 0x0000000000007941 */ /* 0x000fea0003800000 */
.L_x_179:
[----:B------:R-:W-:Y:S05]  /*7e40*/  EXIT ;  /* 0x000000000000794d */ /* 0x000fea0003800000 */
.L_x_21:
[----:B-1----:R1:W2:Y:S02]  /*7e50*/  SYNCS.PHASECHK.TRANS64.TRYWAIT P1, [R3+URZ], R0 ;  /* 0x00000000030075a7 */ /* 0x0022a4000802017f */
[----:B--2---:R-:W-:Y:S05]  /*7e60*/  @!P1 NANOSLEEP.SYNCS 0x989680 ;  /* 0x009896800000995d */ /* 0x004fea0003900000 */
[----:B------:R-:W2:Y:S02]  /*7e70*/  @!P1 SYNCS.PHASECHK.TRANS64 P1, [R3+URZ], R0 ;  /* 0x00000000030095a7 */ /* 0x000ea4000802007f */
[----:B--2---:R-:W-:Y:S05]  /*7e80*/  @!P1 BRA `(.L_x_21) ;  /* 0xfffffffc00f09947 */ /* 0x004fea000383ffff */
[----:B------:R-:W-:Y:S05]  /*7e90*/  BRA `(.L_x_20) ;  /* 0xffffff98002c7947 */ /* 0x000fea000383ffff */
.L_x_26:
[----:B-1----:R1:W2:Y:S02]  /*7ea0*/  SYNCS.PHASECHK.TRANS64.TRYWAIT P1, [R5+URZ], R4 ;  /* 0x00000004050075a7 */ /* 0x0022a4000802017f */
[----:B--2---:R-:W-:Y:S05]  /*7eb0*/  @!P1 NANOSLEEP.SYNCS 0x989680 ;  /* 0x009896800000995d */ /* 0x004fea0003900000 */
[----:B------:R-:W2:Y:S02]  /*7ec0*/  @!P1 SYNCS.PHASECHK.TRANS64 P1, [R5+URZ], R4 ;  /* 0x00000004050095a7 */ /* 0x000ea4000802007f */
[----:B--2---:R-:W-:Y:S05]  /*7ed0*/  @!P1 BRA `(.L_x_26) ;  /* 0xfffffffc00f09947 */ /* 0x004fea000383ffff */
[----:B------:R-:W-:Y:S05]  /*7ee0*/  BRA `(.L_x_25) ;  /* 0xffffff9c00087947 */ /* 0x000fea000383ffff */
.L_x_167:
[----:B------:R-:W-:Y:S01]  /*7ef0*/  BSSY B1, `(.L_x_187) ;  /* 0x0000006000017945 */ /* 0x000fe20003800000 */
[----:B------:R-:W-:-:S07]  /*7f00*/  IMAD.MOV.U32 R15, RZ, RZ, -0x1 ;  /* 0xffffffffff0f7424 */ /* 0x000fce00078e00ff */
[----:B------:R-:W-:Y:S05]  /*7f10*/  WARPSYNC.COLLECTIVE R15, `(.L_x_188) ;  /* 0x000000000f0c7348 */ /* 0x000fea0003c00000 */
[----:B------:R-:W-:Y:S02]  /*7f20*/  ELECT P6, UR62, PT ;  /* 0x00000000003e782f */ /* 0x000fe400038c0000 */
[----:B------:R-:W-:Y:S01]  /*7f30*/  MOV R14, UR62 ;  /* 0x0000003e000e7c02 */ /* 0x000fe20008000f00 */
[----:B------:R-:W-:Y:S10]  /*7f40*/  ENDCOLLECTIVE ;  /* 0x000000000000791b */ /* 0x000ff40003800000 */
.L_x_188:
[----:B------:R-:W-:Y:S05]  /*7f50*/  BSYNC B1 ;  /* 0x0000000000017941 */ /* 0x000fea0003800000 */
.L_x_187:
[----:B------:R-:W-:Y:S05]  /*7f60*/  BRA `(.L_x_189) ;  /* 0xffffffec00d87947 */ /* 0x000fea000383ffff */
.L_x_170:
[----:B0-----:R0:W1:Y:S02]  /*7f70*/  SYNCS.PHASECHK.TRANS64.TRYWAIT P0, [R22+URZ+0x28], R7 ;  /* 0x00002807160075a7 */ /* 0x001064000800017f */
[----:B-1----:R-:W-:Y:S05]  /*7f80*/  @!P0 NANOSLEEP.SYNCS 0x989680 ;  /* 0x009896800000895d */ /* 0x002fea0003900000 */
[----:B------:R-:W1:Y:S02]  /*7f90*/  @!P0 SYNCS.PHASECHK.TRANS64 P0, [R22+URZ+0x28], R7 ;  /* 0x00002807160085a7 */ /* 0x000e64000800007f */
[----:B-1----:R-:W-:Y:S05]  /*7fa0*/  @!P0 BRA `(.L_x_170) ;  /* 0xfffffffc00f08947 */ /* 0x002fea000383ffff */
[----:B------:R-:W-:Y:S05]  /*7fb0*/  BRA `(.L_x_190) ;  /* 0xfffffff000207947 */ /* 0x000fea000383ffff */
.L_x_178:
[----:B------:R-:W-:Y:S01]  /*7fc0*/  BSSY B0, `(.L_x_191) ;  /* 0x0000006000007945 */ /* 0x000fe20003800000 */
[----:B------:R-:W-:-:S07]  /*7fd0*/  IMAD.MOV.U32 R15, RZ, RZ, -0x1 ;  /* 0xffffffffff0f7424 */ /* 0x000fce00078e00ff */
[----:B------:R-:W-:Y:S05]  /*7fe0*/  WARPSYNC.COLLECTIVE R15, `(.L_x_192) ;  /* 0x000000000f0c7348 */ /* 0x000fea0003c00000 */
[----:B------:R-:W-:Y:S02]  /*7ff0*/  ELECT P6, UR62, PT ;  /* 0x00000000003e782f */ /* 0x000fe400038c0000 */
[----:B------:R-:W-:Y:S01]  /*8000*/  MOV R14, UR62 ;  /* 0x0000003e000e7c02 */ /* 0x000fe20008000f00 */
[----:B------:R-:W-:Y:S10]  /*8010*/  ENDCOLLECTIVE ;  /* 0x000000000000791b */ /* 0x000ff40003800000 */
.L_x_192:
[----:B------:R-:W-:Y:S05]  /*8020*/  BSYNC B0 ;  /* 0x0000000000007941 */ /* 0x000fea0003800000 */
.L_x_191:
[----:B------:R-:W-:Y:S05]  /*8030*/  BRA `(.L_x_193) ;  /* 0xfffffff800ac7947 */ /* 0x000fea000383ffff */
.L_x_182:
[----:B0-----:R0:W1:Y:S02]  /*8040*/  SYNCS.PHASECHK.TRANS64.TRYWAIT P0, [R7+URZ], R4 ;  /* 0x00000004070075a7 */ /* 0x001064000800017f */
[----:B-1----:R-:W-:Y:S05]  /*8050*/  @!P0 NANOSLEEP.SYNCS 0x989680 ;  /* 0x009896800000895d */ /* 0x002fea0003900000 */
[----:B------:R-:W1:Y:S02]  /*8060*/  @!P0 SYNCS.PHASECHK.TRANS64 P0, [R7+URZ], R4 ;  /* 0x00000004070085a7 */ /* 0x000e64000800007f */
[----:B-1----:R-:W-:Y:S05]  /*8070*/  @!P0 BRA `(.L_x_182) ;  /* 0xfffffffc00f08947 */ /* 0x002fea000383ffff */
[----:B------:R-:W-:Y:S05]  /*8080*/  BRA `(.L_x_194) ;  /* 0xfffffff800ec7947 */ /* 0x000fea000383ffff */
.L_x_183:
[----:B0-----:R0:W1:Y:S02]  /*8090*/  SYNCS.PHASECHK.TRANS64.TRYWAIT P0, [R8+URZ], R5 ;  /* 0x00000005080075a7 */ /* 0x001064000800017f */
[----:B-1----:R-:W-:Y:S05]  /*80a0*/  @!P0 NANOSLEEP.SYNCS 0x989680 ;  /* 0x009896800000895d */ /* 0x002fea0003900000 */
[----:B------:R-:W1:Y:S02]  /*80b0*/  @!P0 SYNCS.PHASECHK.TRANS64 P0, [R8+URZ], R5 ;  /* 0x00000005080085a7 */ /* 0x000e64000800007f */
[----:B-1----:R-:W-:Y:S05]  /*80c0*/  @!P0 BRA `(.L_x_183) ;  /* 0xfffffffc00f08947 */ /* 0x002fea000383ffff */
[----:B------:R-:W-:Y:S05]  /*80d0*/  BRA `(.L_x_195) ;  /* 0xfffffff800fc7947 */ /* 0x000fea000383ffff */
.L_x_184:
[----:B0-----:R0:W1:Y:S02]  /*80e0*/  SYNCS.PHASECHK.TRANS64.TRYWAIT P0, [R9+URZ], R4 ;  /* 0x00000004090075a7 */ /* 0x001064000800017f */
[----:B-1----:R-:W-:Y:S05]  /*80f0*/  @!P0 NANOSLEEP.SYNCS 0x989680 ;  /* 0x009896800000895d */ /* 0x002fea0003900000 */
[----:B------:R-:W1:Y:S02]  /*8100*/  @!P0 SYNCS.PHASECHK.TRANS64 P0, [R9+URZ], R4 ;  /* 0x00000004090085a7 */ /* 0x000e64000800007f */
[----:B-1----:R-:W-:Y:S05]  /*8110*/  @!P0 BRA `(.L_x_184) ;  /* 0xfffffffc00f08947 */ /* 0x002fea000383ffff */
[----:B------:R-:W-:Y:S05]  /*8120*/  BRA `(.L_x_196) ;  /* 0xfffffffc000c7947 */ /* 0x000fea000383ffff */
.L_x_185:
[----:B0-----:R0:W1:Y:S02]  /*8130*/  SYNCS.PHASECHK.TRANS64.TRYWAIT P0, [R6+URZ], R5 ;  /* 0x00000005060075a7 */ /* 0x001064000800017f */
[----:B-1----:R-:W-:Y:S05]  /*8140*/  @!P0 NANOSLEEP.SYNCS 0x989680 ;  /* 0x009896800000895d */ /* 0x002fea0003900000 */
[----:B------:R-:W1:Y:S02]  /*8150*/  @!P0 SYNCS.PHASECHK.TRANS64 P0, [R6+URZ], R5 ;  /* 0x00000005060085a7 */ /* 0x000e64000800007f */
[----:B-1----:R-:W-:Y:S05]  /*8160*/  @!P0 BRA `(.L_x_185) ;  /* 0xfffffffc00f08947 */ /* 0x002fea000383ffff */
[----:B------:R-:W-:Y:S05]  /*8170*/  BRA `(.L_x_197) ;  /* 0xfffffffc00147947 */ /* 0x000fea000383ffff */
.L_x_198:
[----:B------:R-:W-:-:S00]  /*8180*/  BRA `(.L_x_198) ;  /* 0xfffffffc00fc7947 */ /* 0x000fc0000383ffff */
[----:B------:R-:W-:-:S00]  /*8190*/  NOP ;  /* 0x0000000000007918 */ /* 0x000fc00000000000 */
        /* <DEDUP_REMOVED lines=14> */
.L_x_199:


//--------------------- .nv.global.init           --------------------------
	.section	.nv.global.init,"aw",@progbits
.nv.global.init:
	.type		$str$22,@object
	.size		$str$22,($str$23 - $str$22)
$str$22:
        /*0000*/ 	.byte	0x6b, 0x5f, 0x74, 0x69, 0x6c, 0x65, 0x5f, 0x63, 0x6f, 0x75, 0x6e, 0x74, 0x20, 0x3e, 0x3d, 0x20
        /*0010*/ 	.byte	0x31, 0x00
	.type		$str$23,@object
	.size		$str$23,(__unnamed_1 - $str$23)
$str$23:
        /*0012*/ 	.byte	0x2f, 0x74, 0x6d, 0x70, 0x2f, 0x63, 0x75, 0x74, 0x6c, 0x61, 0x73, 0x73, 0x5f, 0x73, 0x77, 0x65
        /*0022*/ 	.byte	0x65, 0x70, 0x5f, 0x73, 0x72, 0x63, 0x2f, 0x69, 0x6e, 0x63, 0x6c, 0x75, 0x64, 0x65, 0x2f, 0x63
        /*0032*/ 	.byte	0x75, 0x74, 0x6c, 0x61, 0x73, 0x73, 0x2f, 0x67, 0x65, 0x6d, 0x6d, 0x2f, 0x63, 0x6f, 0x6c, 0x6c
        /*0042*/ 	.byte	0x65, 0x63, 0x74, 0x69, 0x76, 0x65, 0x2f, 0x73, 0x6d, 0x39, 0x30, 0x5f, 0x6d, 0x6d, 0x61, 0x5f
        /*0052*/ 	.byte	0x74, 0x6d, 0x61, 0x5f, 0x67, 0x6d, 0x6d, 0x61, 0x5f, 0x73, 0x73, 0x5f, 0x77, 0x61, 0x72, 0x70
        /*0062*/ 	.byte	0x73, 0x70, 0x65, 0x63, 0x69, 0x61, 0x6c, 0x69, 0x7a, 0x65, 0x64, 0x2e, 0x68, 0x70, 0x70, 0x00
	.type		__unnamed_1,@object
	.size		__unnamed_1,(.L_0 - __unnamed_1)
__unnamed_1:
        /*0072*/ 	.byte	0x76, 0x6f, 0x69, 0x64, 0x20, 0x63, 0x75, 0x74, 0x6c, 0x61, 0x73, 0x73, 0x3a, 0x3a, 0x67, 0x65
        /* <DEDUP_REMOVED lines=180> */
        /*0bc2*/ 	.byte	0x6e, 0x74, 0x69, 0x74, 0x79, 0x5d, 0x00
.L_0:


//--------------------- .nv.shared._ZN7cutlass13device_kernelINS_4gemm6kernel13GemmUniversalIN4cute5tupleIJiiiiEEENS1_10collective13CollectiveMmaINS1_34MainloopSm90TmaGmmaWarpSpecializedILi5ENS5_IJNS4_1CILi1EEENSA_ILi2EEESB_EEENS1_35KernelTmaWarpSpecializedCooperativeEEENS5_IJNSA_ILi128EEESG_NSA_ILi64EEEEEENS_6half_tENS5_IJSB_llEEESJ_SK_NS4_8TiledMMAINS4_8MMA_AtomIJNS4_4SM904GMMA26MMA_64x128x16_F32F16F16_SSILNSO_5MajorE1ELSQ_1ELNSO_7ScaleInE1ELSR_1EEEEEENS4_6LayoutINS5_IJSC_SB_SB_EEENS5_IJSB_NSA_ILi0EEESW_EEEEENS5_IJNS4_10UnderscoreESZ_SZ_EEEEENS4_23SM90_TMA_LOAD_MULTICASTENS4_14ComposedLayoutINS4_7SwizzleILi3ELi4ELi3EEENS4_18smem_ptr_flag_bitsILi16EEENSU_INS5_IJSH_NSA_ILi8EEEEEENS5_IJSB_SH_EEEEEEEvNS4_8identityENS4_13SM90_TMA_LOADES1C_vS1D_EENS_8epilogue10collective6detail29Sm90TmaWarpSpecializedAdapterINS1H_15DefaultEpilogueISJ_NS5_IJlSB_lEEES1L_NS1G_6thread17LinearCombinationISJ_Li1EffLNS1M_9ScaleType4KindE0ELNS_15FloatRoundStyleE2ESJ_EENS1_15EpilogueDefaultEEEEEvvEEEEvNT_6ParamsE --------------------------
	.section	.nv.shared._ZN7cutlass13device_kernelINS_4gemm6kernel13GemmUniversalIN4cute5tupleIJiiiiEEENS1_10collective13CollectiveMmaINS1_34MainloopSm90TmaGmmaWarpSpecializedILi5ENS5_IJNS4_1CILi1EEENSA_ILi2EEESB_EEENS1_35KernelTmaWarpSpecializedCooperativeEEENS5_IJNSA_ILi128EEESG_NSA_ILi64EEEEEENS_6half_tENS5_IJSB_llEEESJ_SK_NS4_8TiledMMAINS4_8MMA_AtomIJNS4_4SM904GMMA26MMA_64x128x16_F32F16F16_SSILNSO_5MajorE1ELSQ_1ELNSO_7ScaleInE1ELSR_1EEEEEENS4_6LayoutINS5_IJSC_SB_SB_EEENS5_IJSB_NSA_ILi0EEESW_EEEEENS5_IJNS4_10UnderscoreESZ_SZ_EEEEENS4_23SM90_TMA_LOAD_MULTICASTENS4_14ComposedLayoutINS4_7SwizzleILi3ELi4ELi3EEENS4_18smem_ptr_flag_bitsILi16EEENSU_INS5_IJSH_NSA_ILi8EEEEEENS5_IJSB_SH_EEEEEEEvNS4_8identityENS4_13SM90_TMA_LOADES1C_vS1D_EENS_8epilogue10collective6detail29Sm90TmaWarpSpecializedAdapterINS1H_15DefaultEpilogueISJ_NS5_IJlSB_lEEES1L_NS1G_6thread17LinearCombinationISJ_Li1EffLNS1M_9ScaleType4KindE0ELNS_15FloatRoundStyleE2ESJ_EENS1_15EpilogueDefaultEEEEEvvEEEEvNT_6ParamsE,"aw",@nobits
	.sectionflags	@""
	.align	16
	.zero		1024


//--------------------- .nv.shared.reserved.0     --------------------------
	.section	.nv.shared.reserved.0,"aw",@nobits
	.weak		__nv_reservedSMEM_offset_0_alias
	.size		__nv_reservedSMEM_offset_0_alias, 0, 0
	.other		__nv_reservedSMEM_offset_0_alias,@"STO_CUDA_RESERVED_SHARED STV_DEFAULT"
__nv_reservedSMEM_offset_0_alias:
	.zero		0


//--------------------- .nv.global                --------------------------
	.section	.nv.global,"aw",@nobits
.nv.global:
	.type		_ZN40_INTERNAL_043101a7_4_k_cu_d3a58b73_369944cute1_E,@object
	.size		_ZN40_INTERNAL_043101a7_4_k_cu_d3a58b73_369944cute1_E,(_ZN40_INTERNAL_043101a7_4_k_cu_d3a58b73_369944cuda3std3__45__cpo6cbeginE - _ZN40_INTERNAL_043101a7_4_k_cu_d3a58b73_369944cute1_E)
_ZN40_INTERNAL_043101a7_4_k_cu_d3a58b73_369944cute1_E:
	.zero		1
	.type		_ZN40_INTERNAL_043101a7_4_k_cu_d3a58b73_369944cuda3std3__45__cpo6cbeginE,@object
	.size		_ZN40_INTERNAL_043101a7_4_k_cu_d3a58b73_369944cuda3std3__45__cpo6cbeginE,(_ZN40_INTERNAL_043101a7_4_k_cu_d3a58b73_369944cuda3std3__48in_placeE - _ZN40_INTERNAL_043101a7_4_k_cu_d3a58b73_369944cuda3std3__45__cpo6cbeginE)
_ZN40_INTERNAL_043101a7_4_k_cu_d3a58b73_369944cuda3std3__45__cpo6cbeginE:
	.zero		1
	.type		_ZN40_INTERNAL_043101a7_4_k_cu_d3a58b73_369944cuda3std3__48in_placeE,@object
	.size		_ZN40_INTERNAL_043101a7_4_k_cu_d3a58b73_369944cuda3std3__48in_placeE,(_ZN40_INTERNAL_043101a7_4_k_cu_d3a58b73_369944cuda3std6ranges3__45__cpo9iter_moveE - _ZN40_INTERNAL_043101a7_4_k_cu_d3a58b73_369944cuda3std3__48in_placeE)
_ZN40_INTERNAL_043101a7_4_k_cu_d3a58b73_369944cuda3std3__48in_placeE:
	.zero		1
	.type		_ZN40_INTERNAL_043101a7_4_k_cu_d3a58b73_369944cuda3std6ranges3__45__cpo9iter_moveE,@object
	.size		_ZN40_INTERNAL_043101a7_4_k_cu_d3a58b73_369944cuda3std6ranges3__45__cpo9iter_moveE,(_ZN40_INTERNAL_043101a7_4_k_cu_d3a58b73_369944cuda3std3__45__cpo5beginE - _ZN40_INTERNAL_043101a7_4_k_cu_d3a58b73_369944cuda3std6ranges3__45__cpo9iter_moveE)
_ZN40_INTERNAL_043101a7_4_k_cu_d3a58b73_369944cuda3std6ranges3__45__cpo9iter_moveE:
	.zero		1
	.type		_ZN40_INTERNAL_043101a7_4_k_cu_d3a58b73_369944cuda3std3__45__cpo5beginE,@object
	.size		_ZN40_INTERNAL_043101a7_4_k_cu_d3a58b73_369944cuda3std3__45__cpo5beginE,(_ZN40_INTERNAL_043101a7_4_k_cu_d3a58b73_369944cuda3std3__442_GLOBAL__N__043101a7_4_k_cu_d3a58b73_369946ignoreE - _ZN40_INTERNAL_043101a7_4_k_cu_d3a58b73_369944cuda3std3__45__cpo5beginE)
_ZN40_INTERNAL_043101a7_4_k_cu_d3a58b73_369944cuda3std3__45__cpo5beginE:
	.zero		1
	.type		_ZN40_INTERNAL_043101a7_4_k_cu_d3a58b73_369944cuda3std3__442_GLOBAL__N__043101a7_4_k_cu_d3a58b73_369946ignoreE,@object
	.size		_ZN40_INTERNAL_043101a7_4_k_cu_d3a58b73_369944cuda3std3__442_GLOBAL__N__043101a7_4_k_cu_d3a58b73_369946ignoreE,(_ZN40_INTERNAL_043101a7_4_k_cu_d3a58b73_369944cute7productE - _ZN40_INTERNAL_043101a7_4_k_cu_d3a58b73_369944cuda3std3__442_GLOBAL__N__043101a7_4_k_cu_d3a58b73_369946ignoreE)
_ZN40_INTERNAL_043101a7_4_k_cu_d3a58b73_369944cuda3std3__442_GLOBAL__N__043101a7_4_k_cu_d3a58b73_369946ignoreE:
	.zero		1
	.type		_ZN40_INTERNAL_043101a7_4_k_cu_d3a58b73_369944cute7productE,@object
	.size		_ZN40_INTERNAL_043101a7_4_k_cu_d3a58b73_369944cute7productE,(_ZN40_INTERNAL_043101a7_4_k_cu_d3a58b73_369944cuda3std3__45__cpo3endE - _ZN40_INTERNAL_043101a7_4_k_cu_d3a58b73_369944cute7productE)
_ZN40_INTERNAL_043101a7_4_k_cu_d3a58b73_369944cute7productE:
	.zero		1
	.type		_ZN40_INTERNAL_043101a7_4_k_cu_d3a58b73_369944cuda3std3__45__cpo3endE,@object
	.size		_ZN40_INTERNAL_043101a7_4_k_cu_d3a58b73_369944cuda3std3__45__cpo3endE,(_ZN40_INTERNAL_043101a7_4_k_cu_d3a58b73_369944cuda3std3__419piecewise_constructE - _ZN40_INTERNAL_043101a7_4_k_cu_d3a58b73_369944cuda3std3__45__cpo3endE)
_ZN40_INTERNAL_043101a7_4_k_cu_d3a58b73_369944cuda3std3__45__cpo3endE:
	.zero		1
	.type		_ZN40_INTERNAL_043101a7_4_k_cu_d3a58b73_369944cuda3std3__419piecewise_constructE,@object
	.size		_ZN40_INTERNAL_043101a7_4_k_cu_d3a58b73_369944cuda3std3__419piecewise_constructE,(_ZN40_INTERNAL_043101a7_4_k_cu_d3a58b73_369944cuda3std3__45__cpo4cendE - _ZN40_INTERNAL_043101a7_4_k_cu_d3a58b73_369944cuda3std3__419piecewise_constructE)
_ZN40_INTERNAL_043101a7_4_k_cu_d3a58b73_369944cuda3std3__419piecewise_constructE:
	.zero		1
	.type		_ZN40_INTERNAL_043101a7_4_k_cu_d3a58b73_369944cuda3std3__45__cpo4cendE,@object
	.size		_ZN40_INTERNAL_043101a7_4_k_cu_d3a58b73_369944cuda3std3__45__cpo4cendE,(_ZN40_INTERNAL_043101a7_4_k_cu_d3a58b73_369944cuda3std6ranges3__45__cpo4swapE - _ZN40_INTERNAL_043101a7_4_k_cu_d3a58b73_369944cuda3std3__45__cpo4cendE)
_ZN40_INTERNAL_043101a7_4_k_cu_d3a58b73_369944cuda3std3__45__cpo4cendE:
	.zero		1
	.type		_ZN40_INTERNAL_043101a7_4_k_cu_d3a58b73_369944cuda3std6ranges3__45__cpo4swapE,@object
	.size		_ZN40_INTERNAL_043101a7_4_k_cu_d3a58b73_369944cuda3std6ranges3__45__cpo4swapE,(.L_8 - _ZN40_INTERNAL_043101a7_4_k_cu_d3a58b73_369944cuda3std6ranges3__45__cpo4swapE)
_ZN40_INTERNAL_043101a7_4_k_cu_d3a58b73_369944cuda3std6ranges3__45__cpo4swapE:
	.zero		1
.L_8:


//--------------------- .nv.constant0._ZN7cutlass13device_kernelINS_4gemm6kernel13GemmUniversalIN4cute5tupleIJiiiiEEENS1_10collective13CollectiveMmaINS1_34MainloopSm90TmaGmmaWarpSpecializedILi5ENS5_IJNS4_1CILi1EEENSA_ILi2EEESB_EEENS1_35KernelTmaWarpSpecializedCooperativeEEENS5_IJNSA_ILi128EEESG_NSA_ILi64EEEEEENS_6half_tENS5_IJSB_llEEESJ_SK_NS4_8TiledMMAINS4_8MMA_AtomIJNS4_4SM904GMMA26MMA_64x128x16_F32F16F16_SSILNSO_5MajorE1ELSQ_1ELNSO_7ScaleInE1ELSR_1EEEEEENS4_6LayoutINS5_IJSC_SB_SB_EEENS5_IJSB_NSA_ILi0EEESW_EEEEENS5_IJNS4_10UnderscoreESZ_SZ_EEEEENS4_23SM90_TMA_LOAD_MULTICASTENS4_14ComposedLayoutINS4_7SwizzleILi3ELi4ELi3EEENS4_18smem_ptr_flag_bitsILi16EEENSU_INS5_IJSH_NSA_ILi8EEEEEENS5_IJSB_SH_EEEEEEEvNS4_8identityENS4_13SM90_TMA_LOADES1C_vS1D_EENS_8epilogue10collective6detail29Sm90TmaWarpSpecializedAdapterINS1H_15DefaultEpilogueISJ_NS5_IJlSB_lEEES1L_NS1G_6thread17LinearCombinationISJ_Li1EffLNS1M_9ScaleType4KindE0ELNS_15FloatRoundStyleE2ESJ_EENS1_15EpilogueDefaultEEEEEvvEEEEvNT_6ParamsE --------------------------
	.section	.nv.constant0._ZN7cutlass13device_kernelINS_4gemm6kernel13GemmUniversalIN4cute5tupleIJiiiiEEENS1_10collective13CollectiveMmaINS1_34MainloopSm90TmaGmmaWarpSpecializedILi5ENS5_IJNS4_1CILi1EEENSA_ILi2EEESB_EEENS1_35KernelTmaWarpSpecializedCooperativeEEENS5_IJNSA_ILi128EEESG_NSA_ILi64EEEEEENS_6half_tENS5_IJSB_llEEESJ_SK_NS4_8TiledMMAINS4_8MMA_AtomIJNS4_4SM904GMMA26MMA_64x128x16_F32F16F16_SSILNSO_5MajorE1ELSQ_1ELNSO_7ScaleInE1ELSR_1EEEEEENS4_6LayoutINS5_IJSC_SB_SB_EEENS5_IJSB_NSA_ILi0EEESW_EEEEENS5_IJNS4_10UnderscoreESZ_SZ_EEEEENS4_23SM90_TMA_LOAD_MULTICASTENS4_14ComposedLayoutINS4_7SwizzleILi3ELi4ELi3EEENS4_18smem_ptr_flag_bitsILi16EEENSU_INS5_IJSH_NSA_ILi8EEEEEENS5_IJSB_SH_EEEEEEEvNS4_8identityENS4_13SM90_TMA_LOADES1C_vS1D_EENS_8epilogue10collective6detail29Sm90TmaWarpSpecializedAdapterINS1H_15DefaultEpilogueISJ_NS5_IJlSB_lEEES1L_NS1G_6thread17LinearCombinationISJ_Li1EffLNS1M_9ScaleType4KindE0ELNS_15FloatRoundStyleE2ESJ_EENS1_15EpilogueDefaultEEEEEvvEEEEvNT_6ParamsE,"a",@progbits
	.sectionflags	@""
	.align	4
.nv.constant0._ZN7cutlass13device_kernelINS_4gemm6kernel13GemmUniversalIN4cute5tupleIJiiiiEEENS1_10collective13CollectiveMmaINS1_34MainloopSm90TmaGmmaWarpSpecializedILi5ENS5_IJNS4_1CILi1EEENSA_ILi2EEESB_EEENS1_35KernelTmaWarpSpecializedCooperativeEEENS5_IJNSA_ILi128EEESG_NSA_ILi64EEEEEENS_6half_tENS5_IJSB_llEEESJ_SK_NS4_8TiledMMAINS4_8MMA_AtomIJNS4_4SM904GMMA26MMA_64x128x16_F32F16F16_SSILNSO_5MajorE1ELSQ_1ELNSO_7ScaleInE1ELSR_1EEEEEENS4_6LayoutINS5_IJSC_SB_SB_EEENS5_IJSB_NSA_ILi0EEESW_EEEEENS5_IJNS4_10UnderscoreESZ_SZ_EEEEENS4_23SM90_TMA_LOAD_MULTICASTENS4_14ComposedLayoutINS4_7SwizzleILi3ELi4ELi3EEENS4_18smem_ptr_flag_bitsILi16EEENSU_INS5_IJSH_NSA_ILi8EEEEEENS5_IJSB_SH_EEEEEEEvNS4_8identityENS4_13SM90_TMA_LOADES1C_vS1D_EENS_8epilogue10collective6detail29Sm90TmaWarpSpecializedAdapterINS1H_15DefaultEpilogueISJ_NS5_IJlSB_lEEES1L_NS1G_6thread17LinearCombinationISJ_Li1EffLNS1M_9ScaleType4KindE0ELNS_15FloatRoundStyleE2ESJ_EENS1_15EpilogueDefaultEEEEEvvEEEEvNT_6ParamsE:
	.zero		1664


//--------------------- SYMBOLS --------------------------

	.type		.nv.reservedSmem.offset0,@object
	.size		.nv.reservedSmem.offset0,0x4
	.type		__assertfail,@function
